//
// Generated by NVIDIA NVVM Compiler
//
// Compiler Build ID: CL-36424714
// Cuda compilation tools, release 13.0, V13.0.88
// Based on NVVM 20.0.0
//

.version 9.0
.target sm_100
.address_size 64

	// .globl	_Z11kernel_tanhPfm

.visible .entry _Z11kernel_tanhPfm(
	.param .u64 .ptr .align 1 _Z11kernel_tanhPfm_param_0,
	.param .u64 _Z11kernel_tanhPfm_param_1
)
{
	.reg .pred 	%p<40>;
	.reg .b32 	%f<241>;
	.reg .b64 	%rd<44>;

	ld.param.u64 	%rd16, [_Z11kernel_tanhPfm_param_0];
	ld.param.u64 	%rd15, [_Z11kernel_tanhPfm_param_1];
	cvta.to.global.u64 	%rd1, %rd16;
	setp.eq.s64 	%p1, %rd15, 0;
	@%p1 bra 	$L__BB0_12;
	and.b64  	%rd2, %rd15, 7;
	setp.lt.u64 	%p2, %rd15, 8;
	mov.b64 	%rd42, 0;
	@%p2 bra 	$L__BB0_4;
	and.b64  	%rd42, %rd15, -8;
	add.s64 	%rd39, %rd1, 16;
	mov.u64 	%rd40, %rd42;
$L__BB0_3:
	.pragma "nounroll";
	ld.global.f32 	%f1, [%rd39+-16];
	abs.f32 	%f2, %f1;
	mul.f32 	%f3, %f2, 0f4038AA3B;
	ex2.approx.ftz.f32 	%f4, %f3;
	add.f32 	%f5, %f4, 0f3F800000;
	rcp.approx.ftz.f32 	%f6, %f5;
	fma.rn.f32 	%f7, %f6, 0fC0000000, 0f3F800000;
	setp.ge.f32 	%p3, %f2, 0f41102CB4;
	selp.f32 	%f8, 0f3F800000, %f7, %p3;
	copysign.f32 	%f9, %f1, %f8;
	mul.f32 	%f10, %f1, %f1;
	fma.rn.f32 	%f11, %f10, 0f3C80F082, 0fBD563CAE;
	fma.rn.f32 	%f12, %f11, %f10, 0f3E085941;
	fma.rn.f32 	%f13, %f12, %f10, 0fBEAAA9ED;
	fma.rn.f32 	%f14, %f13, %f10, 0f00000000;
	fma.rn.f32 	%f15, %f14, %f1, %f1;
	setp.ge.f32 	%p4, %f2, 0f3F19999A;
	selp.f32 	%f16, %f9, %f15, %p4;
	st.global.f32 	[%rd39+-16], %f16;
	ld.global.f32 	%f17, [%rd39+-12];
	abs.f32 	%f18, %f17;
	mul.f32 	%f19, %f18, 0f4038AA3B;
	ex2.approx.ftz.f32 	%f20, %f19;
	add.f32 	%f21, %f20, 0f3F800000;
	rcp.approx.ftz.f32 	%f22, %f21;
	fma.rn.f32 	%f23, %f22, 0fC0000000, 0f3F800000;
	setp.ge.f32 	%p5, %f18, 0f41102CB4;
	selp.f32 	%f24, 0f3F800000, %f23, %p5;
	copysign.f32 	%f25, %f17, %f24;
	mul.f32 	%f26, %f17, %f17;
	fma.rn.f32 	%f27, %f26, 0f3C80F082, 0fBD563CAE;
	fma.rn.f32 	%f28, %f27, %f26, 0f3E085941;
	fma.rn.f32 	%f29, %f28, %f26, 0fBEAAA9ED;
	fma.rn.f32 	%f30, %f29, %f26, 0f00000000;
	fma.rn.f32 	%f31, %f30, %f17, %f17;
	setp.ge.f32 	%p6, %f18, 0f3F19999A;
	selp.f32 	%f32, %f25, %f31, %p6;
	st.global.f32 	[%rd39+-12], %f32;
	ld.global.f32 	%f33, [%rd39+-8];
	abs.f32 	%f34, %f33;
	mul.f32 	%f35, %f34, 0f4038AA3B;
	ex2.approx.ftz.f32 	%f36, %f35;
	add.f32 	%f37, %f36, 0f3F800000;
	rcp.approx.ftz.f32 	%f38, %f37;
	fma.rn.f32 	%f39, %f38, 0fC0000000, 0f3F800000;
	setp.ge.f32 	%p7, %f34, 0f41102CB4;
	selp.f32 	%f40, 0f3F800000, %f39, %p7;
	copysign.f32 	%f41, %f33, %f40;
	mul.f32 	%f42, %f33, %f33;
	fma.rn.f32 	%f43, %f42, 0f3C80F082, 0fBD563CAE;
	fma.rn.f32 	%f44, %f43, %f42, 0f3E085941;
	fma.rn.f32 	%f45, %f44, %f42, 0fBEAAA9ED;
	fma.rn.f32 	%f46, %f45, %f42, 0f00000000;
	fma.rn.f32 	%f47, %f46, %f33, %f33;
	setp.ge.f32 	%p8, %f34, 0f3F19999A;
	selp.f32 	%f48, %f41, %f47, %p8;
	st.global.f32 	[%rd39+-8], %f48;
	ld.global.f32 	%f49, [%rd39+-4];
	abs.f32 	%f50, %f49;
	mul.f32 	%f51, %f50, 0f4038AA3B;
	ex2.approx.ftz.f32 	%f52, %f51;
	add.f32 	%f53, %f52, 0f3F800000;
	rcp.approx.ftz.f32 	%f54, %f53;
	fma.rn.f32 	%f55, %f54, 0fC0000000, 0f3F800000;
	setp.ge.f32 	%p9, %f50, 0f41102CB4;
	selp.f32 	%f56, 0f3F800000, %f55, %p9;
	copysign.f32 	%f57, %f49, %f56;
	mul.f32 	%f58, %f49, %f49;
	fma.rn.f32 	%f59, %f58, 0f3C80F082, 0fBD563CAE;
	fma.rn.f32 	%f60, %f59, %f58, 0f3E085941;
	fma.rn.f32 	%f61, %f60, %f58, 0fBEAAA9ED;
	fma.rn.f32 	%f62, %f61, %f58, 0f00000000;
	fma.rn.f32 	%f63, %f62, %f49, %f49;
	setp.ge.f32 	%p10, %f50, 0f3F19999A;
	selp.f32 	%f64, %f57, %f63, %p10;
	st.global.f32 	[%rd39+-4], %f64;
	ld.global.f32 	%f65, [%rd39];
	abs.f32 	%f66, %f65;
	mul.f32 	%f67, %f66, 0f4038AA3B;
	ex2.approx.ftz.f32 	%f68, %f67;
	add.f32 	%f69, %f68, 0f3F800000;
	rcp.approx.ftz.f32 	%f70, %f69;
	fma.rn.f32 	%f71, %f70, 0fC0000000, 0f3F800000;
	setp.ge.f32 	%p11, %f66, 0f41102CB4;
	selp.f32 	%f72, 0f3F800000, %f71, %p11;
	copysign.f32 	%f73, %f65, %f72;
	mul.f32 	%f74, %f65, %f65;
	fma.rn.f32 	%f75, %f74, 0f3C80F082, 0fBD563CAE;
	fma.rn.f32 	%f76, %f75, %f74, 0f3E085941;
	fma.rn.f32 	%f77, %f76, %f74, 0fBEAAA9ED;
	fma.rn.f32 	%f78, %f77, %f74, 0f00000000;
	fma.rn.f32 	%f79, %f78, %f65, %f65;
	setp.ge.f32 	%p12, %f66, 0f3F19999A;
	selp.f32 	%f80, %f73, %f79, %p12;
	st.global.f32 	[%rd39], %f80;
	ld.global.f32 	%f81, [%rd39+4];
	abs.f32 	%f82, %f81;
	mul.f32 	%f83, %f82, 0f4038AA3B;
	ex2.approx.ftz.f32 	%f84, %f83;
	add.f32 	%f85, %f84, 0f3F800000;
	rcp.approx.ftz.f32 	%f86, %f85;
	fma.rn.f32 	%f87, %f86, 0fC0000000, 0f3F800000;
	setp.ge.f32 	%p13, %f82, 0f41102CB4;
	selp.f32 	%f88, 0f3F800000, %f87, %p13;
	copysign.f32 	%f89, %f81, %f88;
	mul.f32 	%f90, %f81, %f81;
	fma.rn.f32 	%f91, %f90, 0f3C80F082, 0fBD563CAE;
	fma.rn.f32 	%f92, %f91, %f90, 0f3E085941;
	fma.rn.f32 	%f93, %f92, %f90, 0fBEAAA9ED;
	fma.rn.f32 	%f94, %f93, %f90, 0f00000000;
	fma.rn.f32 	%f95, %f94, %f81, %f81;
	setp.ge.f32 	%p14, %f82, 0f3F19999A;
	selp.f32 	%f96, %f89, %f95, %p14;
	st.global.f32 	[%rd39+4], %f96;
	ld.global.f32 	%f97, [%rd39+8];
	abs.f32 	%f98, %f97;
	mul.f32 	%f99, %f98, 0f4038AA3B;
	ex2.approx.ftz.f32 	%f100, %f99;
	add.f32 	%f101, %f100, 0f3F800000;
	rcp.approx.ftz.f32 	%f102, %f101;
	fma.rn.f32 	%f103, %f102, 0fC0000000, 0f3F800000;
	setp.ge.f32 	%p15, %f98, 0f41102CB4;
	selp.f32 	%f104, 0f3F800000, %f103, %p15;
	copysign.f32 	%f105, %f97, %f104;
	mul.f32 	%f106, %f97, %f97;
	fma.rn.f32 	%f107, %f106, 0f3C80F082, 0fBD563CAE;
	fma.rn.f32 	%f108, %f107, %f106, 0f3E085941;
	fma.rn.f32 	%f109, %f108, %f106, 0fBEAAA9ED;
	fma.rn.f32 	%f110, %f109, %f106, 0f00000000;
	fma.rn.f32 	%f111, %f110, %f97, %f97;
	setp.ge.f32 	%p16, %f98, 0f3F19999A;
	selp.f32 	%f112, %f105, %f111, %p16;
	st.global.f32 	[%rd39+8], %f112;
	ld.global.f32 	%f113, [%rd39+12];
	abs.f32 	%f114, %f113;
	mul.f32 	%f115, %f114, 0f4038AA3B;
	ex2.approx.ftz.f32 	%f116, %f115;
	add.f32 	%f117, %f116, 0f3F800000;
	rcp.approx.ftz.f32 	%f118, %f117;
	fma.rn.f32 	%f119, %f118, 0fC0000000, 0f3F800000;
	setp.ge.f32 	%p17, %f114, 0f41102CB4;
	selp.f32 	%f120, 0f3F800000, %f119, %p17;
	copysign.f32 	%f121, %f113, %f120;
	mul.f32 	%f122, %f113, %f113;
	fma.rn.f32 	%f123, %f122, 0f3C80F082, 0fBD563CAE;
	fma.rn.f32 	%f124, %f123, %f122, 0f3E085941;
	fma.rn.f32 	%f125, %f124, %f122, 0fBEAAA9ED;
	fma.rn.f32 	%f126, %f125, %f122, 0f00000000;
	fma.rn.f32 	%f127, %f126, %f113, %f113;
	setp.ge.f32 	%p18, %f114, 0f3F19999A;
	selp.f32 	%f128, %f121, %f127, %p18;
	st.global.f32 	[%rd39+12], %f128;
	add.s64 	%rd40, %rd40, -8;
	add.s64 	%rd39, %rd39, 32;
	setp.ne.s64 	%p19, %rd40, 0;
	@%p19 bra 	$L__BB0_3;
$L__BB0_4:
	setp.eq.s64 	%p20, %rd2, 0;
	@%p20 bra 	$L__BB0_12;
	and.b64  	%rd10, %rd15, 3;
	setp.lt.u64 	%p21, %rd2, 4;
	@%p21 bra 	$L__BB0_7;
	shl.b64 	%rd18, %rd42, 2;
	add.s64 	%rd19, %rd1, %rd18;
	ld.global.f32 	%f129, [%rd19];
	abs.f32 	%f130, %f129;
	mul.f32 	%f131, %f130, 0f4038AA3B;
	ex2.approx.ftz.f32 	%f132, %f131;
	add.f32 	%f133, %f132, 0f3F800000;
	rcp.approx.ftz.f32 	%f134, %f133;
	fma.rn.f32 	%f135, %f134, 0fC0000000, 0f3F800000;
	setp.ge.f32 	%p22, %f130, 0f41102CB4;
	selp.f32 	%f136, 0f3F800000, %f135, %p22;
	copysign.f32 	%f137, %f129, %f136;
	mul.f32 	%f138, %f129, %f129;
	fma.rn.f32 	%f139, %f138, 0f3C80F082, 0fBD563CAE;
	fma.rn.f32 	%f140, %f139, %f138, 0f3E085941;
	fma.rn.f32 	%f141, %f140, %f138, 0fBEAAA9ED;
	fma.rn.f32 	%f142, %f141, %f138, 0f00000000;
	fma.rn.f32 	%f143, %f142, %f129, %f129;
	setp.ge.f32 	%p23, %f130, 0f3F19999A;
	selp.f32 	%f144, %f137, %f143, %p23;
	st.global.f32 	[%rd19], %f144;
	add.s64 	%rd20, %rd18, 4;
	and.b64  	%rd21, %rd20, 17179869180;
	add.s64 	%rd22, %rd1, %rd21;
	ld.global.f32 	%f145, [%rd22];
	abs.f32 	%f146, %f145;
	mul.f32 	%f147, %f146, 0f4038AA3B;
	ex2.approx.ftz.f32 	%f148, %f147;
	add.f32 	%f149, %f148, 0f3F800000;
	rcp.approx.ftz.f32 	%f150, %f149;
	fma.rn.f32 	%f151, %f150, 0fC0000000, 0f3F800000;
	setp.ge.f32 	%p24, %f146, 0f41102CB4;
	selp.f32 	%f152, 0f3F800000, %f151, %p24;
	copysign.f32 	%f153, %f145, %f152;
	mul.f32 	%f154, %f145, %f145;
	fma.rn.f32 	%f155, %f154, 0f3C80F082, 0fBD563CAE;
	fma.rn.f32 	%f156, %f155, %f154, 0f3E085941;
	fma.rn.f32 	%f157, %f156, %f154, 0fBEAAA9ED;
	fma.rn.f32 	%f158, %f157, %f154, 0f00000000;
	fma.rn.f32 	%f159, %f158, %f145, %f145;
	setp.ge.f32 	%p25, %f146, 0f3F19999A;
	selp.f32 	%f160, %f153, %f159, %p25;
	st.global.f32 	[%rd22], %f160;
	add.s64 	%rd23, %rd18, 8;
	and.b64  	%rd24, %rd23, 17179869180;
	add.s64 	%rd25, %rd1, %rd24;
	ld.global.f32 	%f161, [%rd25];
	abs.f32 	%f162, %f161;
	mul.f32 	%f163, %f162, 0f4038AA3B;
	ex2.approx.ftz.f32 	%f164, %f163;
	add.f32 	%f165, %f164, 0f3F800000;
	rcp.approx.ftz.f32 	%f166, %f165;
	fma.rn.f32 	%f167, %f166, 0fC0000000, 0f3F800000;
	setp.ge.f32 	%p26, %f162, 0f41102CB4;
	selp.f32 	%f168, 0f3F800000, %f167, %p26;
	copysign.f32 	%f169, %f161, %f168;
	mul.f32 	%f170, %f161, %f161;
	fma.rn.f32 	%f171, %f170, 0f3C80F082, 0fBD563CAE;
	fma.rn.f32 	%f172, %f171, %f170, 0f3E085941;
	fma.rn.f32 	%f173, %f172, %f170, 0fBEAAA9ED;
	fma.rn.f32 	%f174, %f173, %f170, 0f00000000;
	fma.rn.f32 	%f175, %f174, %f161, %f161;
	setp.ge.f32 	%p27, %f162, 0f3F19999A;
	selp.f32 	%f176, %f169, %f175, %p27;
	st.global.f32 	[%rd25], %f176;
	add.s64 	%rd26, %rd18, 12;
	and.b64  	%rd27, %rd26, 17179869180;
	add.s64 	%rd28, %rd1, %rd27;
	ld.global.f32 	%f177, [%rd28];
	abs.f32 	%f178, %f177;
	mul.f32 	%f179, %f178, 0f4038AA3B;
	ex2.approx.ftz.f32 	%f180, %f179;
	add.f32 	%f181, %f180, 0f3F800000;
	rcp.approx.ftz.f32 	%f182, %f181;
	fma.rn.f32 	%f183, %f182, 0fC0000000, 0f3F800000;
	setp.ge.f32 	%p28, %f178, 0f41102CB4;
	selp.f32 	%f184, 0f3F800000, %f183, %p28;
	copysign.f32 	%f185, %f177, %f184;
	mul.f32 	%f186, %f177, %f177;
	fma.rn.f32 	%f187, %f186, 0f3C80F082, 0fBD563CAE;
	fma.rn.f32 	%f188, %f187, %f186, 0f3E085941;
	fma.rn.f32 	%f189, %f188, %f186, 0fBEAAA9ED;
	fma.rn.f32 	%f190, %f189, %f186, 0f00000000;
	fma.rn.f32 	%f191, %f190, %f177, %f177;
	setp.ge.f32 	%p29, %f178, 0f3F19999A;
	selp.f32 	%f192, %f185, %f191, %p29;
	st.global.f32 	[%rd28], %f192;
	add.s64 	%rd29, %rd42, 4;
	and.b64  	%rd42, %rd29, 4294967295;
$L__BB0_7:
	setp.eq.s64 	%p30, %rd10, 0;
	@%p30 bra 	$L__BB0_12;
	setp.eq.s64 	%p31, %rd10, 1;
	@%p31 bra 	$L__BB0_10;
	shl.b64 	%rd30, %rd42, 2;
	add.s64 	%rd31, %rd1, %rd30;
	ld.global.f32 	%f193, [%rd31];
	abs.f32 	%f194, %f193;
	mul.f32 	%f195, %f194, 0f4038AA3B;
	ex2.approx.ftz.f32 	%f196, %f195;
	add.f32 	%f197, %f196, 0f3F800000;
	rcp.approx.ftz.f32 	%f198, %f197;
	fma.rn.f32 	%f199, %f198, 0fC0000000, 0f3F800000;
	setp.ge.f32 	%p32, %f194, 0f41102CB4;
	selp.f32 	%f200, 0f3F800000, %f199, %p32;
	copysign.f32 	%f201, %f193, %f200;
	mul.f32 	%f202, %f193, %f193;
	fma.rn.f32 	%f203, %f202, 0f3C80F082, 0fBD563CAE;
	fma.rn.f32 	%f204, %f203, %f202, 0f3E085941;
	fma.rn.f32 	%f205, %f204, %f202, 0fBEAAA9ED;
	fma.rn.f32 	%f206, %f205, %f202, 0f00000000;
	fma.rn.f32 	%f207, %f206, %f193, %f193;
	setp.ge.f32 	%p33, %f194, 0f3F19999A;
	selp.f32 	%f208, %f201, %f207, %p33;
	st.global.f32 	[%rd31], %f208;
	add.s64 	%rd32, %rd30, 4;
	and.b64  	%rd33, %rd32, 17179869180;
	add.s64 	%rd34, %rd1, %rd33;
	ld.global.f32 	%f209, [%rd34];
	abs.f32 	%f210, %f209;
	mul.f32 	%f211, %f210, 0f4038AA3B;
	ex2.approx.ftz.f32 	%f212, %f211;
	add.f32 	%f213, %f212, 0f3F800000;
	rcp.approx.ftz.f32 	%f214, %f213;
	fma.rn.f32 	%f215, %f214, 0fC0000000, 0f3F800000;
	setp.ge.f32 	%p34, %f210, 0f41102CB4;
	selp.f32 	%f216, 0f3F800000, %f215, %p34;
	copysign.f32 	%f217, %f209, %f216;
	mul.f32 	%f218, %f209, %f209;
	fma.rn.f32 	%f219, %f218, 0f3C80F082, 0fBD563CAE;
	fma.rn.f32 	%f220, %f219, %f218, 0f3E085941;
	fma.rn.f32 	%f221, %f220, %f218, 0fBEAAA9ED;
	fma.rn.f32 	%f222, %f221, %f218, 0f00000000;
	fma.rn.f32 	%f223, %f222, %f209, %f209;
	setp.ge.f32 	%p35, %f210, 0f3F19999A;
	selp.f32 	%f224, %f217, %f223, %p35;
	st.global.f32 	[%rd34], %f224;
	add.s64 	%rd35, %rd42, 2;
	and.b64  	%rd42, %rd35, 4294967295;
$L__BB0_10:
	and.b64  	%rd36, %rd15, 1;
	setp.eq.b64 	%p36, %rd36, 1;
	not.pred 	%p37, %p36;
	@%p37 bra 	$L__BB0_12;
	shl.b64 	%rd37, %rd42, 2;
	add.s64 	%rd38, %rd1, %rd37;
	ld.global.f32 	%f225, [%rd38];
	abs.f32 	%f226, %f225;
	mul.f32 	%f227, %f226, 0f4038AA3B;
	ex2.approx.ftz.f32 	%f228, %f227;
	add.f32 	%f229, %f228, 0f3F800000;
	rcp.approx.ftz.f32 	%f230, %f229;
	fma.rn.f32 	%f231, %f230, 0fC0000000, 0f3F800000;
	setp.ge.f32 	%p38, %f226, 0f41102CB4;
	selp.f32 	%f232, 0f3F800000, %f231, %p38;
	copysign.f32 	%f233, %f225, %f232;
	mul.f32 	%f234, %f225, %f225;
	fma.rn.f32 	%f235, %f234, 0f3C80F082, 0fBD563CAE;
	fma.rn.f32 	%f236, %f235, %f234, 0f3E085941;
	fma.rn.f32 	%f237, %f236, %f234, 0fBEAAA9ED;
	fma.rn.f32 	%f238, %f237, %f234, 0f00000000;
	fma.rn.f32 	%f239, %f238, %f225, %f225;
	setp.ge.f32 	%p39, %f226, 0f3F19999A;
	selp.f32 	%f240, %f233, %f239, %p39;
	st.global.f32 	[%rd38], %f240;
$L__BB0_12:
	ret;

}
	// .globl	_Z10kernel_absPfm
.visible .entry _Z10kernel_absPfm(
	.param .u64 .ptr .align 1 _Z10kernel_absPfm_param_0,
	.param .u64 _Z10kernel_absPfm_param_1
)
{
	.reg .pred 	%p<10>;
	.reg .b32 	%f<59>;
	.reg .b64 	%rd<69>;

	ld.param.u64 	%rd21, [_Z10kernel_absPfm_param_0];
	ld.param.u64 	%rd20, [_Z10kernel_absPfm_param_1];
	cvta.to.global.u64 	%rd1, %rd21;
	setp.eq.s64 	%p1, %rd20, 0;
	@%p1 bra 	$L__BB1_12;
	and.b64  	%rd2, %rd20, 15;
	setp.lt.u64 	%p2, %rd20, 16;
	mov.b64 	%rd65, 0;
	@%p2 bra 	$L__BB1_4;
	and.b64  	%rd65, %rd20, -16;
	add.s64 	%rd62, %rd1, 32;
	mov.u64 	%rd63, %rd65;
$L__BB1_3:
	.pragma "nounroll";
	ld.global.f32 	%f1, [%rd62+-32];
	abs.f32 	%f2, %f1;
	st.global.f32 	[%rd62+-32], %f2;
	ld.global.f32 	%f3, [%rd62+-28];
	abs.f32 	%f4, %f3;
	st.global.f32 	[%rd62+-28], %f4;
	ld.global.f32 	%f5, [%rd62+-24];
	abs.f32 	%f6, %f5;
	st.global.f32 	[%rd62+-24], %f6;
	ld.global.f32 	%f7, [%rd62+-20];
	abs.f32 	%f8, %f7;
	st.global.f32 	[%rd62+-20], %f8;
	ld.global.f32 	%f9, [%rd62+-16];
	abs.f32 	%f10, %f9;
	st.global.f32 	[%rd62+-16], %f10;
	ld.global.f32 	%f11, [%rd62+-12];
	abs.f32 	%f12, %f11;
	st.global.f32 	[%rd62+-12], %f12;
	ld.global.f32 	%f13, [%rd62+-8];
	abs.f32 	%f14, %f13;
	st.global.f32 	[%rd62+-8], %f14;
	ld.global.f32 	%f15, [%rd62+-4];
	abs.f32 	%f16, %f15;
	st.global.f32 	[%rd62+-4], %f16;
	ld.global.f32 	%f17, [%rd62];
	abs.f32 	%f18, %f17;
	st.global.f32 	[%rd62], %f18;
	ld.global.f32 	%f19, [%rd62+4];
	abs.f32 	%f20, %f19;
	st.global.f32 	[%rd62+4], %f20;
	ld.global.f32 	%f21, [%rd62+8];
	abs.f32 	%f22, %f21;
	st.global.f32 	[%rd62+8], %f22;
	ld.global.f32 	%f23, [%rd62+12];
	abs.f32 	%f24, %f23;
	st.global.f32 	[%rd62+12], %f24;
	ld.global.f32 	%f25, [%rd62+16];
	abs.f32 	%f26, %f25;
	st.global.f32 	[%rd62+16], %f26;
	ld.global.f32 	%f27, [%rd62+20];
	abs.f32 	%f28, %f27;
	st.global.f32 	[%rd62+20], %f28;
	ld.global.f32 	%f29, [%rd62+24];
	abs.f32 	%f30, %f29;
	st.global.f32 	[%rd62+24], %f30;
	ld.global.f32 	%f31, [%rd62+28];
	abs.f32 	%f32, %f31;
	st.global.f32 	[%rd62+28], %f32;
	add.s64 	%rd63, %rd63, -16;
	add.s64 	%rd62, %rd62, 64;
	setp.ne.s64 	%p3, %rd63, 0;
	@%p3 bra 	$L__BB1_3;
$L__BB1_4:
	setp.eq.s64 	%p4, %rd2, 0;
	@%p4 bra 	$L__BB1_12;
	and.b64  	%rd10, %rd20, 7;
	setp.lt.u64 	%p5, %rd2, 8;
	@%p5 bra 	$L__BB1_7;
	shl.b64 	%rd23, %rd65, 2;
	add.s64 	%rd24, %rd1, %rd23;
	ld.global.f32 	%f33, [%rd24];
	abs.f32 	%f34, %f33;
	st.global.f32 	[%rd24], %f34;
	add.s64 	%rd25, %rd23, 4;
	and.b64  	%rd26, %rd25, 17179869180;
	add.s64 	%rd27, %rd1, %rd26;
	ld.global.f32 	%f35, [%rd27];
	abs.f32 	%f36, %f35;
	st.global.f32 	[%rd27], %f36;
	add.s64 	%rd28, %rd23, 8;
	and.b64  	%rd29, %rd28, 17179869180;
	add.s64 	%rd30, %rd1, %rd29;
	ld.global.f32 	%f37, [%rd30];
	abs.f32 	%f38, %f37;
	st.global.f32 	[%rd30], %f38;
	add.s64 	%rd31, %rd23, 12;
	and.b64  	%rd32, %rd31, 17179869180;
	add.s64 	%rd33, %rd1, %rd32;
	ld.global.f32 	%f39, [%rd33];
	abs.f32 	%f40, %f39;
	st.global.f32 	[%rd33], %f40;
	add.s64 	%rd34, %rd23, 16;
	and.b64  	%rd35, %rd34, 17179869180;
	add.s64 	%rd36, %rd1, %rd35;
	ld.global.f32 	%f41, [%rd36];
	abs.f32 	%f42, %f41;
	st.global.f32 	[%rd36], %f42;
	add.s64 	%rd37, %rd23, 20;
	and.b64  	%rd38, %rd37, 17179869180;
	add.s64 	%rd39, %rd1, %rd38;
	ld.global.f32 	%f43, [%rd39];
	abs.f32 	%f44, %f43;
	st.global.f32 	[%rd39], %f44;
	add.s64 	%rd40, %rd23, 24;
	and.b64  	%rd41, %rd40, 17179869180;
	add.s64 	%rd42, %rd1, %rd41;
	ld.global.f32 	%f45, [%rd42];
	abs.f32 	%f46, %f45;
	st.global.f32 	[%rd42], %f46;
	add.s64 	%rd43, %rd23, 28;
	and.b64  	%rd44, %rd43, 17179869180;
	add.s64 	%rd45, %rd1, %rd44;
	ld.global.f32 	%f47, [%rd45];
	abs.f32 	%f48, %f47;
	st.global.f32 	[%rd45], %f48;
	add.s64 	%rd46, %rd65, 8;
	and.b64  	%rd65, %rd46, 4294967295;
$L__BB1_7:
	setp.eq.s64 	%p6, %rd10, 0;
	@%p6 bra 	$L__BB1_12;
	and.b64  	%rd67, %rd20, 3;
	setp.lt.u64 	%p7, %rd10, 4;
	@%p7 bra 	$L__BB1_10;
	shl.b64 	%rd47, %rd65, 2;
	add.s64 	%rd48, %rd1, %rd47;
	ld.global.f32 	%f49, [%rd48];
	abs.f32 	%f50, %f49;
	st.global.f32 	[%rd48], %f50;
	add.s64 	%rd49, %rd47, 4;
	and.b64  	%rd50, %rd49, 17179869180;
	add.s64 	%rd51, %rd1, %rd50;
	ld.global.f32 	%f51, [%rd51];
	abs.f32 	%f52, %f51;
	st.global.f32 	[%rd51], %f52;
	add.s64 	%rd52, %rd47, 8;
	and.b64  	%rd53, %rd52, 17179869180;
	add.s64 	%rd54, %rd1, %rd53;
	ld.global.f32 	%f53, [%rd54];
	abs.f32 	%f54, %f53;
	st.global.f32 	[%rd54], %f54;
	add.s64 	%rd55, %rd47, 12;
	and.b64  	%rd56, %rd55, 17179869180;
	add.s64 	%rd57, %rd1, %rd56;
	ld.global.f32 	%f55, [%rd57];
	abs.f32 	%f56, %f55;
	st.global.f32 	[%rd57], %f56;
	add.s64 	%rd58, %rd65, 4;
	and.b64  	%rd65, %rd58, 4294967295;
$L__BB1_10:
	setp.eq.s64 	%p8, %rd67, 0;
	@%p8 bra 	$L__BB1_12;
$L__BB1_11:
	.pragma "nounroll";
	shl.b64 	%rd59, %rd65, 2;
	add.s64 	%rd60, %rd1, %rd59;
	ld.global.f32 	%f57, [%rd60];
	abs.f32 	%f58, %f57;
	st.global.f32 	[%rd60], %f58;
	add.s64 	%rd61, %rd65, 1;
	and.b64  	%rd65, %rd61, 4294967295;
	add.s64 	%rd67, %rd67, -1;
	setp.ne.s64 	%p9, %rd67, 0;
	@%p9 bra 	$L__BB1_11;
$L__BB1_12:
	ret;

}
	// .globl	_Z11kernel_fillPffm
.visible .entry _Z11kernel_fillPffm(
	.param .u64 .ptr .align 1 _Z11kernel_fillPffm_param_0,
	.param .f32 _Z11kernel_fillPffm_param_1,
	.param .u64 _Z11kernel_fillPffm_param_2
)
{
	.reg .pred 	%p<10>;
	.reg .b32 	%f<2>;
	.reg .b64 	%rd<69>;

	ld.param.u64 	%rd21, [_Z11kernel_fillPffm_param_0];
	ld.param.f32 	%f1, [_Z11kernel_fillPffm_param_1];
	ld.param.u64 	%rd20, [_Z11kernel_fillPffm_param_2];
	cvta.to.global.u64 	%rd1, %rd21;
	setp.eq.s64 	%p1, %rd20, 0;
	@%p1 bra 	$L__BB2_12;
	and.b64  	%rd2, %rd20, 15;
	setp.lt.u64 	%p2, %rd20, 16;
	mov.b64 	%rd65, 0;
	@%p2 bra 	$L__BB2_4;
	and.b64  	%rd65, %rd20, -16;
	add.s64 	%rd62, %rd1, 32;
	mov.u64 	%rd63, %rd65;
$L__BB2_3:
	.pragma "nounroll";
	st.global.f32 	[%rd62+-32], %f1;
	st.global.f32 	[%rd62+-28], %f1;
	st.global.f32 	[%rd62+-24], %f1;
	st.global.f32 	[%rd62+-20], %f1;
	st.global.f32 	[%rd62+-16], %f1;
	st.global.f32 	[%rd62+-12], %f1;
	st.global.f32 	[%rd62+-8], %f1;
	st.global.f32 	[%rd62+-4], %f1;
	st.global.f32 	[%rd62], %f1;
	st.global.f32 	[%rd62+4], %f1;
	st.global.f32 	[%rd62+8], %f1;
	st.global.f32 	[%rd62+12], %f1;
	st.global.f32 	[%rd62+16], %f1;
	st.global.f32 	[%rd62+20], %f1;
	st.global.f32 	[%rd62+24], %f1;
	st.global.f32 	[%rd62+28], %f1;
	add.s64 	%rd63, %rd63, -16;
	add.s64 	%rd62, %rd62, 64;
	setp.ne.s64 	%p3, %rd63, 0;
	@%p3 bra 	$L__BB2_3;
$L__BB2_4:
	setp.eq.s64 	%p4, %rd2, 0;
	@%p4 bra 	$L__BB2_12;
	and.b64  	%rd10, %rd20, 7;
	setp.lt.u64 	%p5, %rd2, 8;
	@%p5 bra 	$L__BB2_7;
	shl.b64 	%rd23, %rd65, 2;
	add.s64 	%rd24, %rd1, %rd23;
	st.global.f32 	[%rd24], %f1;
	add.s64 	%rd25, %rd23, 4;
	and.b64  	%rd26, %rd25, 17179869180;
	add.s64 	%rd27, %rd1, %rd26;
	st.global.f32 	[%rd27], %f1;
	add.s64 	%rd28, %rd23, 8;
	and.b64  	%rd29, %rd28, 17179869180;
	add.s64 	%rd30, %rd1, %rd29;
	st.global.f32 	[%rd30], %f1;
	add.s64 	%rd31, %rd23, 12;
	and.b64  	%rd32, %rd31, 17179869180;
	add.s64 	%rd33, %rd1, %rd32;
	st.global.f32 	[%rd33], %f1;
	add.s64 	%rd34, %rd23, 16;
	and.b64  	%rd35, %rd34, 17179869180;
	add.s64 	%rd36, %rd1, %rd35;
	st.global.f32 	[%rd36], %f1;
	add.s64 	%rd37, %rd23, 20;
	and.b64  	%rd38, %rd37, 17179869180;
	add.s64 	%rd39, %rd1, %rd38;
	st.global.f32 	[%rd39], %f1;
	add.s64 	%rd40, %rd23, 24;
	and.b64  	%rd41, %rd40, 17179869180;
	add.s64 	%rd42, %rd1, %rd41;
	st.global.f32 	[%rd42], %f1;
	add.s64 	%rd43, %rd23, 28;
	and.b64  	%rd44, %rd43, 17179869180;
	add.s64 	%rd45, %rd1, %rd44;
	st.global.f32 	[%rd45], %f1;
	add.s64 	%rd46, %rd65, 8;
	and.b64  	%rd65, %rd46, 4294967295;
$L__BB2_7:
	setp.eq.s64 	%p6, %rd10, 0;
	@%p6 bra 	$L__BB2_12;
	and.b64  	%rd67, %rd20, 3;
	setp.lt.u64 	%p7, %rd10, 4;
	@%p7 bra 	$L__BB2_10;
	shl.b64 	%rd47, %rd65, 2;
	add.s64 	%rd48, %rd1, %rd47;
	st.global.f32 	[%rd48], %f1;
	add.s64 	%rd49, %rd47, 4;
	and.b64  	%rd50, %rd49, 17179869180;
	add.s64 	%rd51, %rd1, %rd50;
	st.global.f32 	[%rd51], %f1;
	add.s64 	%rd52, %rd47, 8;
	and.b64  	%rd53, %rd52, 17179869180;
	add.s64 	%rd54, %rd1, %rd53;
	st.global.f32 	[%rd54], %f1;
	add.s64 	%rd55, %rd47, 12;
	and.b64  	%rd56, %rd55, 17179869180;
	add.s64 	%rd57, %rd1, %rd56;
	st.global.f32 	[%rd57], %f1;
	add.s64 	%rd58, %rd65, 4;
	and.b64  	%rd65, %rd58, 4294967295;
$L__BB2_10:
	setp.eq.s64 	%p8, %rd67, 0;
	@%p8 bra 	$L__BB2_12;
$L__BB2_11:
	.pragma "nounroll";
	shl.b64 	%rd59, %rd65, 2;
	add.s64 	%rd60, %rd1, %rd59;
	st.global.f32 	[%rd60], %f1;
	add.s64 	%rd61, %rd65, 1;
	and.b64  	%rd65, %rd61, 4294967295;
	add.s64 	%rd67, %rd67, -1;
	setp.ne.s64 	%p9, %rd67, 0;
	@%p9 bra 	$L__BB2_11;
$L__BB2_12:
	ret;

}
	// .globl	_Z9kernel_L2PKfPfim
.visible .entry _Z9kernel_L2PKfPfim(
	.param .u64 .ptr .align 1 _Z9kernel_L2PKfPfim_param_0,
	.param .u64 .ptr .align 1 _Z9kernel_L2PKfPfim_param_1,
	.param .u32 _Z9kernel_L2PKfPfim_param_2,
	.param .u64 _Z9kernel_L2PKfPfim_param_3
)
{
	.reg .pred 	%p<82>;
	.reg .b32 	%r<117>;
	.reg .b32 	%f<300>;
	.reg .b64 	%rd<121>;

	ld.param.u64 	%rd31, [_Z9kernel_L2PKfPfim_param_0];
	ld.param.u64 	%rd32, [_Z9kernel_L2PKfPfim_param_1];
	ld.param.u32 	%r35, [_Z9kernel_L2PKfPfim_param_2];
	ld.param.u64 	%rd30, [_Z9kernel_L2PKfPfim_param_3];
	cvta.to.global.u64 	%rd113, %rd32;
	cvta.to.global.u64 	%rd2, %rd31;
	setp.eq.s64 	%p1, %rd30, 0;
	@%p1 bra 	$L__BB3_44;
	setp.lt.s32 	%p2, %r35, 1;
	@%p2 bra 	$L__BB3_32;
	setp.ne.s32 	%p11, %r35, 1;
	@%p11 bra 	$L__BB3_5;
	mov.b64 	%rd114, 0;
$L__BB3_4:
	cvt.u32.u64 	%r99, %rd114;
	mul.wide.u32 	%rd109, %r99, 4;
	add.s64 	%rd110, %rd2, %rd109;
	ld.global.f32 	%f271, [%rd110];
	abs.f32 	%f272, %f271;
	mov.b32 	%r100, %f272;
	and.b32  	%r101, %r100, -33554432;
	xor.b32  	%r102, %r101, 2122317824;
	mov.b32 	%f274, %r102;
	mul.f32 	%f275, %f272, %f274;
	setp.nan.f32 	%p78, %f275, %f275;
	fma.rn.f32 	%f276, %f275, %f275, 0f00000000;
	selp.f32 	%f277, %f276, 0f00000000, %p78;
	fma.rn.f32 	%f278, %f275, %f275, %f277;
	sqrt.rn.f32 	%f279, %f278;
	or.b32  	%r103, %r101, 8388608;
	mov.b32 	%f280, %r103;
	mul.f32 	%f281, %f279, %f280;
	setp.eq.f32 	%p79, %f277, 0f00000000;
	setp.eq.f32 	%p80, %f272, 0f7F800000;
	selp.f32 	%f282, %f272, %f281, %p80;
	selp.f32 	%f283, %f272, %f282, %p79;
	st.global.f32 	[%rd113], %f283;
	add.s64 	%rd114, %rd114, 1;
	add.s64 	%rd113, %rd113, 4;
	setp.gt.u64 	%p81, %rd30, %rd114;
	@%p81 bra 	$L__BB3_4;
	bra.uni 	$L__BB3_44;
$L__BB3_5:
	add.s32 	%r1, %r35, -1;
	add.s32 	%r44, %r35, 15;
	and.b32  	%r45, %r44, 15;
	add.s32 	%r2, %r45, -1;
	add.s32 	%r46, %r35, 7;
	and.b32  	%r47, %r46, 7;
	add.s32 	%r3, %r47, -1;
	and.b32  	%r4, %r35, 7;
	and.b32  	%r5, %r44, 7;
	and.b32  	%r6, %r46, 3;
	and.b32  	%r7, %r35, 2147483640;
	mul.wide.u32 	%rd3, %r35, 4;
	mov.b64 	%rd111, 0;
$L__BB3_6:
	add.s32 	%r49, %r35, -2;
	setp.lt.u32 	%p12, %r49, 15;
	cvt.u32.u64 	%r8, %rd111;
	mul.lo.s32 	%r50, %r35, %r8;
	mul.wide.u32 	%rd90, %r50, 4;
	add.s64 	%rd5, %rd2, %rd90;
	ld.global.f32 	%f89, [%rd5];
	abs.f32 	%f299, %f89;
	mov.b32 	%r115, 1;
	@%p12 bra 	$L__BB3_10;
	and.b32  	%r52, %r1, -16;
	neg.s32 	%r105, %r52;
	cvt.u64.u32 	%rd91, %r8;
	mad.lo.s64 	%rd92, %rd3, %rd91, %rd2;
	add.s64 	%rd112, %rd92, 32;
	mov.b32 	%r104, 0;
$L__BB3_8:
	.pragma "nounroll";
	ld.global.f32 	%f90, [%rd112+-28];
	abs.f32 	%f91, %f90;
	max.f32 	%f92, %f91, %f299;
	ld.global.f32 	%f93, [%rd112+-24];
	abs.f32 	%f94, %f93;
	max.f32 	%f95, %f94, %f92;
	ld.global.f32 	%f96, [%rd112+-20];
	abs.f32 	%f97, %f96;
	max.f32 	%f98, %f97, %f95;
	ld.global.f32 	%f99, [%rd112+-16];
	abs.f32 	%f100, %f99;
	max.f32 	%f101, %f100, %f98;
	ld.global.f32 	%f102, [%rd112+-12];
	abs.f32 	%f103, %f102;
	max.f32 	%f104, %f103, %f101;
	ld.global.f32 	%f105, [%rd112+-8];
	abs.f32 	%f106, %f105;
	max.f32 	%f107, %f106, %f104;
	ld.global.f32 	%f108, [%rd112+-4];
	abs.f32 	%f109, %f108;
	max.f32 	%f110, %f109, %f107;
	ld.global.f32 	%f111, [%rd112];
	abs.f32 	%f112, %f111;
	max.f32 	%f113, %f112, %f110;
	ld.global.f32 	%f114, [%rd112+4];
	abs.f32 	%f115, %f114;
	max.f32 	%f116, %f115, %f113;
	ld.global.f32 	%f117, [%rd112+8];
	abs.f32 	%f118, %f117;
	max.f32 	%f119, %f118, %f116;
	ld.global.f32 	%f120, [%rd112+12];
	abs.f32 	%f121, %f120;
	max.f32 	%f122, %f121, %f119;
	ld.global.f32 	%f123, [%rd112+16];
	abs.f32 	%f124, %f123;
	max.f32 	%f125, %f124, %f122;
	ld.global.f32 	%f126, [%rd112+20];
	abs.f32 	%f127, %f126;
	max.f32 	%f128, %f127, %f125;
	ld.global.f32 	%f129, [%rd112+24];
	abs.f32 	%f130, %f129;
	max.f32 	%f131, %f130, %f128;
	ld.global.f32 	%f132, [%rd112+28];
	abs.f32 	%f133, %f132;
	max.f32 	%f134, %f133, %f131;
	ld.global.f32 	%f135, [%rd112+32];
	abs.f32 	%f136, %f135;
	max.f32 	%f299, %f136, %f134;
	add.s32 	%r105, %r105, 16;
	add.s32 	%r104, %r104, 16;
	add.s64 	%rd112, %rd112, 64;
	setp.eq.s32 	%p13, %r105, 0;
	@%p13 bra 	$L__BB3_9;
	bra.uni 	$L__BB3_8;
$L__BB3_9:
	add.s32 	%r115, %r104, 1;
$L__BB3_10:
	and.b32  	%r53, %r1, 15;
	setp.eq.s32 	%p14, %r53, 0;
	@%p14 bra 	$L__BB3_20;
	setp.lt.u32 	%p15, %r2, 7;
	@%p15 bra 	$L__BB3_13;
	mul.wide.u32 	%rd93, %r115, 4;
	add.s64 	%rd94, %rd5, %rd93;
	ld.global.f32 	%f138, [%rd94];
	abs.f32 	%f139, %f138;
	max.f32 	%f140, %f139, %f299;
	ld.global.f32 	%f141, [%rd94+4];
	abs.f32 	%f142, %f141;
	max.f32 	%f143, %f142, %f140;
	ld.global.f32 	%f144, [%rd94+8];
	abs.f32 	%f145, %f144;
	max.f32 	%f146, %f145, %f143;
	ld.global.f32 	%f147, [%rd94+12];
	abs.f32 	%f148, %f147;
	max.f32 	%f149, %f148, %f146;
	ld.global.f32 	%f150, [%rd94+16];
	abs.f32 	%f151, %f150;
	max.f32 	%f152, %f151, %f149;
	ld.global.f32 	%f153, [%rd94+20];
	abs.f32 	%f154, %f153;
	max.f32 	%f155, %f154, %f152;
	ld.global.f32 	%f156, [%rd94+24];
	abs.f32 	%f157, %f156;
	max.f32 	%f158, %f157, %f155;
	ld.global.f32 	%f159, [%rd94+28];
	abs.f32 	%f160, %f159;
	max.f32 	%f299, %f160, %f158;
	add.s32 	%r115, %r115, 8;
$L__BB3_13:
	setp.eq.s32 	%p16, %r5, 0;
	@%p16 bra 	$L__BB3_20;
	setp.lt.u32 	%p17, %r3, 3;
	@%p17 bra 	$L__BB3_16;
	mul.wide.u32 	%rd95, %r115, 4;
	add.s64 	%rd96, %rd5, %rd95;
	ld.global.f32 	%f162, [%rd96];
	abs.f32 	%f163, %f162;
	max.f32 	%f164, %f163, %f299;
	ld.global.f32 	%f165, [%rd96+4];
	abs.f32 	%f166, %f165;
	max.f32 	%f167, %f166, %f164;
	ld.global.f32 	%f168, [%rd96+8];
	abs.f32 	%f169, %f168;
	max.f32 	%f170, %f169, %f167;
	ld.global.f32 	%f171, [%rd96+12];
	abs.f32 	%f172, %f171;
	max.f32 	%f299, %f172, %f170;
	add.s32 	%r115, %r115, 4;
$L__BB3_16:
	setp.eq.s32 	%p18, %r6, 0;
	@%p18 bra 	$L__BB3_20;
	setp.eq.s32 	%p19, %r6, 1;
	mul.wide.u32 	%rd97, %r115, 4;
	add.s64 	%rd10, %rd5, %rd97;
	ld.global.f32 	%f173, [%rd10];
	abs.f32 	%f174, %f173;
	max.f32 	%f299, %f174, %f299;
	@%p19 bra 	$L__BB3_20;
	setp.eq.s32 	%p20, %r6, 2;
	ld.global.f32 	%f175, [%rd10+4];
	abs.f32 	%f176, %f175;
	max.f32 	%f299, %f176, %f299;
	@%p20 bra 	$L__BB3_20;
	ld.global.f32 	%f177, [%rd10+8];
	abs.f32 	%f178, %f177;
	max.f32 	%f299, %f178, %f299;
$L__BB3_20:
	setp.lt.u32 	%p21, %r1, 7;
	mov.b32 	%r55, %f299;
	and.b32  	%r34, %r55, -33554432;
	xor.b32  	%r56, %r34, 2122317824;
	mov.b32 	%f28, %r56;
	mul.f32 	%f29, %f299, %f28;
	mov.f32 	%f292, 0f00000000;
	mov.b32 	%r108, 0;
	mov.u32 	%r111, %r108;
	@%p21 bra 	$L__BB3_23;
	mov.f32 	%f292, 0f00000000;
	mov.b32 	%r108, 0;
	mov.u32 	%r107, %r108;
$L__BB3_22:
	.pragma "nounroll";
	mul.wide.u32 	%rd98, %r107, 4;
	add.s64 	%rd99, %rd5, %rd98;
	ld.global.f32 	%f182, [%rd99];
	abs.f32 	%f183, %f182;
	mul.f32 	%f184, %f183, %f28;
	setp.neu.f32 	%p22, %f184, %f29;
	setp.ne.s32 	%p23, %r107, %r108;
	or.pred  	%p24, %p22, %p23;
	fma.rn.f32 	%f186, %f184, %f184, %f292;
	selp.f32 	%f187, %f186, %f292, %p24;
	selp.u32 	%r58, 1, 0, %p24;
	add.s32 	%r59, %r108, %r58;
	add.s32 	%r60, %r107, 1;
	ld.global.f32 	%f188, [%rd99+4];
	abs.f32 	%f189, %f188;
	mul.f32 	%f190, %f189, %f28;
	setp.neu.f32 	%p25, %f190, %f29;
	setp.ne.s32 	%p26, %r60, %r59;
	or.pred  	%p27, %p25, %p26;
	fma.rn.f32 	%f191, %f190, %f190, %f187;
	selp.f32 	%f192, %f191, %f187, %p27;
	selp.u32 	%r61, 1, 0, %p27;
	add.s32 	%r62, %r59, %r61;
	add.s32 	%r63, %r107, 2;
	ld.global.f32 	%f193, [%rd99+8];
	abs.f32 	%f194, %f193;
	mul.f32 	%f195, %f194, %f28;
	setp.neu.f32 	%p29, %f195, %f29;
	setp.ne.s32 	%p30, %r63, %r62;
	or.pred  	%p31, %p29, %p30;
	fma.rn.f32 	%f197, %f195, %f195, %f192;
	selp.f32 	%f198, %f197, %f192, %p31;
	selp.u32 	%r64, 1, 0, %p31;
	add.s32 	%r65, %r62, %r64;
	add.s32 	%r66, %r107, 3;
	ld.global.f32 	%f199, [%rd99+12];
	abs.f32 	%f200, %f199;
	mul.f32 	%f201, %f200, %f28;
	setp.neu.f32 	%p32, %f201, %f29;
	setp.ne.s32 	%p33, %r66, %r65;
	or.pred  	%p34, %p32, %p33;
	fma.rn.f32 	%f203, %f201, %f201, %f198;
	selp.f32 	%f204, %f203, %f198, %p34;
	selp.u32 	%r67, 1, 0, %p34;
	add.s32 	%r68, %r65, %r67;
	add.s32 	%r69, %r107, 4;
	ld.global.f32 	%f205, [%rd99+16];
	abs.f32 	%f206, %f205;
	mul.f32 	%f207, %f206, %f28;
	setp.neu.f32 	%p35, %f207, %f29;
	setp.ne.s32 	%p36, %r69, %r68;
	or.pred  	%p37, %p35, %p36;
	fma.rn.f32 	%f209, %f207, %f207, %f204;
	selp.f32 	%f210, %f209, %f204, %p37;
	selp.u32 	%r70, 1, 0, %p37;
	add.s32 	%r71, %r68, %r70;
	add.s32 	%r72, %r107, 5;
	ld.global.f32 	%f211, [%rd99+20];
	abs.f32 	%f212, %f211;
	mul.f32 	%f213, %f212, %f28;
	setp.neu.f32 	%p38, %f213, %f29;
	setp.ne.s32 	%p39, %r72, %r71;
	or.pred  	%p40, %p38, %p39;
	fma.rn.f32 	%f215, %f213, %f213, %f210;
	selp.f32 	%f216, %f215, %f210, %p40;
	selp.u32 	%r73, 1, 0, %p40;
	add.s32 	%r74, %r71, %r73;
	add.s32 	%r75, %r107, 6;
	ld.global.f32 	%f217, [%rd99+24];
	abs.f32 	%f218, %f217;
	mul.f32 	%f219, %f218, %f28;
	setp.neu.f32 	%p41, %f219, %f29;
	setp.ne.s32 	%p42, %r75, %r74;
	or.pred  	%p43, %p41, %p42;
	fma.rn.f32 	%f221, %f219, %f219, %f216;
	selp.f32 	%f222, %f221, %f216, %p43;
	selp.u32 	%r76, 1, 0, %p43;
	add.s32 	%r77, %r74, %r76;
	add.s32 	%r78, %r107, 7;
	ld.global.f32 	%f223, [%rd99+28];
	abs.f32 	%f224, %f223;
	mul.f32 	%f225, %f224, %f28;
	setp.neu.f32 	%p44, %f225, %f29;
	setp.ne.s32 	%p45, %r78, %r77;
	or.pred  	%p46, %p44, %p45;
	fma.rn.f32 	%f226, %f225, %f225, %f222;
	selp.f32 	%f292, %f226, %f222, %p46;
	selp.u32 	%r79, 1, 0, %p46;
	add.s32 	%r108, %r77, %r79;
	add.s32 	%r107, %r107, 8;
	setp.ne.s32 	%p47, %r107, %r7;
	mov.u32 	%r111, %r7;
	@%p47 bra 	$L__BB3_22;
$L__BB3_23:
	setp.eq.s32 	%p48, %r4, 0;
	@%p48 bra 	$L__BB3_31;
	add.s32 	%r80, %r4, -1;
	setp.lt.u32 	%p49, %r80, 3;
	@%p49 bra 	$L__BB3_26;
	mul.wide.u32 	%rd100, %r111, 4;
	add.s64 	%rd101, %rd5, %rd100;
	ld.global.f32 	%f228, [%rd101];
	abs.f32 	%f229, %f228;
	mul.f32 	%f230, %f229, %f28;
	setp.neu.f32 	%p50, %f230, %f29;
	setp.ne.s32 	%p51, %r111, %r108;
	or.pred  	%p52, %p50, %p51;
	fma.rn.f32 	%f232, %f230, %f230, %f292;
	selp.f32 	%f233, %f232, %f292, %p52;
	selp.u32 	%r82, 1, 0, %p52;
	add.s32 	%r83, %r108, %r82;
	add.s32 	%r84, %r111, 1;
	ld.global.f32 	%f234, [%rd101+4];
	abs.f32 	%f235, %f234;
	mul.f32 	%f236, %f235, %f28;
	setp.neu.f32 	%p53, %f236, %f29;
	setp.ne.s32 	%p54, %r84, %r83;
	or.pred  	%p55, %p53, %p54;
	fma.rn.f32 	%f237, %f236, %f236, %f233;
	selp.f32 	%f238, %f237, %f233, %p55;
	selp.u32 	%r85, 1, 0, %p55;
	add.s32 	%r86, %r83, %r85;
	add.s32 	%r87, %r111, 2;
	ld.global.f32 	%f239, [%rd101+8];
	abs.f32 	%f240, %f239;
	mul.f32 	%f241, %f240, %f28;
	setp.neu.f32 	%p57, %f241, %f29;
	setp.ne.s32 	%p58, %r87, %r86;
	or.pred  	%p59, %p57, %p58;
	fma.rn.f32 	%f243, %f241, %f241, %f238;
	selp.f32 	%f244, %f243, %f238, %p59;
	selp.u32 	%r88, 1, 0, %p59;
	add.s32 	%r89, %r86, %r88;
	add.s32 	%r90, %r111, 3;
	ld.global.f32 	%f245, [%rd101+12];
	abs.f32 	%f246, %f245;
	mul.f32 	%f247, %f246, %f28;
	setp.neu.f32 	%p60, %f247, %f29;
	setp.ne.s32 	%p61, %r90, %r89;
	or.pred  	%p62, %p60, %p61;
	fma.rn.f32 	%f248, %f247, %f247, %f244;
	selp.f32 	%f292, %f248, %f244, %p62;
	selp.u32 	%r91, 1, 0, %p62;
	add.s32 	%r108, %r89, %r91;
	add.s32 	%r111, %r111, 4;
$L__BB3_26:
	and.b32  	%r92, %r35, 3;
	setp.eq.s32 	%p63, %r92, 0;
	@%p63 bra 	$L__BB3_31;
	setp.eq.s32 	%p64, %r92, 1;
	@%p64 bra 	$L__BB3_29;
	mul.wide.u32 	%rd102, %r111, 4;
	add.s64 	%rd103, %rd5, %rd102;
	ld.global.f32 	%f250, [%rd103];
	abs.f32 	%f251, %f250;
	mul.f32 	%f252, %f251, %f28;
	setp.neu.f32 	%p65, %f252, %f29;
	setp.ne.s32 	%p66, %r111, %r108;
	or.pred  	%p67, %p65, %p66;
	fma.rn.f32 	%f254, %f252, %f252, %f292;
	selp.f32 	%f255, %f254, %f292, %p67;
	selp.u32 	%r93, 1, 0, %p67;
	add.s32 	%r94, %r108, %r93;
	add.s32 	%r95, %r111, 1;
	ld.global.f32 	%f256, [%rd103+4];
	abs.f32 	%f257, %f256;
	mul.f32 	%f258, %f257, %f28;
	setp.neu.f32 	%p68, %f258, %f29;
	setp.ne.s32 	%p69, %r95, %r94;
	or.pred  	%p70, %p68, %p69;
	fma.rn.f32 	%f259, %f258, %f258, %f255;
	selp.f32 	%f292, %f259, %f255, %p70;
	selp.u32 	%r96, 1, 0, %p70;
	add.s32 	%r108, %r94, %r96;
	add.s32 	%r111, %r111, 2;
$L__BB3_29:
	and.b32  	%r97, %r35, 1;
	setp.eq.b32 	%p71, %r97, 1;
	not.pred 	%p72, %p71;
	@%p72 bra 	$L__BB3_31;
	mul.wide.u32 	%rd104, %r111, 4;
	add.s64 	%rd105, %rd5, %rd104;
	ld.global.f32 	%f260, [%rd105];
	abs.f32 	%f261, %f260;
	mul.f32 	%f262, %f261, %f28;
	setp.neu.f32 	%p73, %f262, %f29;
	setp.ne.s32 	%p74, %r111, %r108;
	fma.rn.f32 	%f263, %f262, %f262, %f292;
	selp.f32 	%f264, %f263, %f292, %p74;
	selp.f32 	%f292, %f263, %f264, %p73;
$L__BB3_31:
	fma.rn.f32 	%f265, %f29, %f29, %f292;
	sqrt.rn.f32 	%f266, %f265;
	add.s32 	%r98, %r34, 8388608;
	mov.b32 	%f267, %r98;
	mul.f32 	%f268, %f266, %f267;
	setp.eq.f32 	%p75, %f292, 0f00000000;
	setp.eq.f32 	%p76, %f299, 0f7F800000;
	selp.f32 	%f269, %f299, %f268, %p76;
	selp.f32 	%f270, %f299, %f269, %p75;
	shl.b64 	%rd106, %rd111, 2;
	add.s64 	%rd107, %rd113, %rd106;
	st.global.f32 	[%rd107], %f270;
	add.s64 	%rd111, %rd111, 1;
	setp.gt.u64 	%p77, %rd30, %rd111;
	@%p77 bra 	$L__BB3_6;
	bra.uni 	$L__BB3_44;
$L__BB3_32:
	and.b64  	%rd15, %rd30, 15;
	setp.lt.u64 	%p3, %rd30, 16;
	mov.b64 	%rd117, 0;
	@%p3 bra 	$L__BB3_35;
	and.b64  	%rd117, %rd30, -16;
	mov.b64 	%rd115, 0;
	mul.wide.s32 	%rd39, %r35, 4;
$L__BB3_34:
	.pragma "nounroll";
	cvt.u32.u64 	%r36, %rd115;
	mul.lo.s32 	%r37, %r35, %r36;
	mul.wide.s32 	%rd35, %r37, 4;
	add.s64 	%rd36, %rd2, %rd35;
	ld.global.f32 	%f30, [%rd36];
	abs.f32 	%f31, %f30;
	shl.b64 	%rd37, %rd115, 2;
	add.s64 	%rd38, %rd113, %rd37;
	st.global.f32 	[%rd38], %f31;
	add.s64 	%rd40, %rd36, %rd39;
	ld.global.f32 	%f32, [%rd40];
	abs.f32 	%f33, %f32;
	and.b64  	%rd41, %rd37, 17179869120;
	add.s64 	%rd42, %rd113, %rd41;
	st.global.f32 	[%rd42+4], %f33;
	add.s64 	%rd43, %rd40, %rd39;
	ld.global.f32 	%f34, [%rd43];
	abs.f32 	%f35, %f34;
	st.global.f32 	[%rd42+8], %f35;
	add.s64 	%rd44, %rd43, %rd39;
	ld.global.f32 	%f36, [%rd44];
	abs.f32 	%f37, %f36;
	st.global.f32 	[%rd42+12], %f37;
	add.s64 	%rd45, %rd44, %rd39;
	ld.global.f32 	%f38, [%rd45];
	abs.f32 	%f39, %f38;
	st.global.f32 	[%rd42+16], %f39;
	add.s64 	%rd46, %rd45, %rd39;
	ld.global.f32 	%f40, [%rd46];
	abs.f32 	%f41, %f40;
	st.global.f32 	[%rd42+20], %f41;
	add.s64 	%rd47, %rd46, %rd39;
	ld.global.f32 	%f42, [%rd47];
	abs.f32 	%f43, %f42;
	st.global.f32 	[%rd42+24], %f43;
	add.s64 	%rd48, %rd47, %rd39;
	ld.global.f32 	%f44, [%rd48];
	abs.f32 	%f45, %f44;
	st.global.f32 	[%rd42+28], %f45;
	add.s64 	%rd49, %rd48, %rd39;
	ld.global.f32 	%f46, [%rd49];
	abs.f32 	%f47, %f46;
	st.global.f32 	[%rd42+32], %f47;
	add.s64 	%rd50, %rd49, %rd39;
	ld.global.f32 	%f48, [%rd50];
	abs.f32 	%f49, %f48;
	st.global.f32 	[%rd42+36], %f49;
	add.s64 	%rd51, %rd50, %rd39;
	ld.global.f32 	%f50, [%rd51];
	abs.f32 	%f51, %f50;
	st.global.f32 	[%rd42+40], %f51;
	add.s64 	%rd52, %rd51, %rd39;
	ld.global.f32 	%f52, [%rd52];
	abs.f32 	%f53, %f52;
	st.global.f32 	[%rd42+44], %f53;
	add.s64 	%rd53, %rd52, %rd39;
	ld.global.f32 	%f54, [%rd53];
	abs.f32 	%f55, %f54;
	st.global.f32 	[%rd42+48], %f55;
	add.s64 	%rd54, %rd53, %rd39;
	ld.global.f32 	%f56, [%rd54];
	abs.f32 	%f57, %f56;
	st.global.f32 	[%rd42+52], %f57;
	add.s64 	%rd55, %rd54, %rd39;
	ld.global.f32 	%f58, [%rd55];
	abs.f32 	%f59, %f58;
	st.global.f32 	[%rd42+56], %f59;
	add.s64 	%rd56, %rd55, %rd39;
	ld.global.f32 	%f60, [%rd56];
	abs.f32 	%f61, %f60;
	st.global.f32 	[%rd42+60], %f61;
	add.s64 	%rd115, %rd115, 16;
	setp.ne.s64 	%p4, %rd115, %rd117;
	@%p4 bra 	$L__BB3_34;
$L__BB3_35:
	setp.eq.s64 	%p5, %rd15, 0;
	@%p5 bra 	$L__BB3_44;
	and.b64  	%rd20, %rd30, 7;
	setp.lt.u64 	%p6, %rd15, 8;
	@%p6 bra 	$L__BB3_38;
	cvt.u32.u64 	%r38, %rd117;
	mul.lo.s32 	%r39, %r35, %r38;
	mul.wide.s32 	%rd57, %r39, 4;
	add.s64 	%rd58, %rd2, %rd57;
	ld.global.f32 	%f62, [%rd58];
	abs.f32 	%f63, %f62;
	shl.b64 	%rd59, %rd117, 2;
	add.s64 	%rd60, %rd113, %rd59;
	st.global.f32 	[%rd60], %f63;
	mul.wide.s32 	%rd61, %r35, 4;
	add.s64 	%rd62, %rd58, %rd61;
	ld.global.f32 	%f64, [%rd62];
	abs.f32 	%f65, %f64;
	and.b64  	%rd63, %rd59, 17179869180;
	add.s64 	%rd64, %rd113, %rd63;
	st.global.f32 	[%rd64+4], %f65;
	add.s64 	%rd65, %rd62, %rd61;
	ld.global.f32 	%f66, [%rd65];
	abs.f32 	%f67, %f66;
	st.global.f32 	[%rd64+8], %f67;
	add.s64 	%rd66, %rd65, %rd61;
	ld.global.f32 	%f68, [%rd66];
	abs.f32 	%f69, %f68;
	st.global.f32 	[%rd64+12], %f69;
	add.s64 	%rd67, %rd66, %rd61;
	ld.global.f32 	%f70, [%rd67];
	abs.f32 	%f71, %f70;
	st.global.f32 	[%rd64+16], %f71;
	add.s64 	%rd68, %rd67, %rd61;
	ld.global.f32 	%f72, [%rd68];
	abs.f32 	%f73, %f72;
	st.global.f32 	[%rd64+20], %f73;
	add.s64 	%rd69, %rd68, %rd61;
	ld.global.f32 	%f74, [%rd69];
	abs.f32 	%f75, %f74;
	st.global.f32 	[%rd64+24], %f75;
	add.s64 	%rd70, %rd69, %rd61;
	ld.global.f32 	%f76, [%rd70];
	abs.f32 	%f77, %f76;
	st.global.f32 	[%rd64+28], %f77;
	add.s64 	%rd71, %rd117, 8;
	and.b64  	%rd117, %rd71, 4294967295;
$L__BB3_38:
	setp.eq.s64 	%p7, %rd20, 0;
	@%p7 bra 	$L__BB3_44;
	and.b64  	%rd23, %rd30, 3;
	setp.lt.u64 	%p8, %rd20, 4;
	@%p8 bra 	$L__BB3_41;
	cvt.u32.u64 	%r40, %rd117;
	mul.lo.s32 	%r41, %r35, %r40;
	mul.wide.s32 	%rd72, %r41, 4;
	add.s64 	%rd73, %rd2, %rd72;
	ld.global.f32 	%f78, [%rd73];
	abs.f32 	%f79, %f78;
	shl.b64 	%rd74, %rd117, 2;
	add.s64 	%rd75, %rd113, %rd74;
	st.global.f32 	[%rd75], %f79;
	mul.wide.s32 	%rd76, %r35, 4;
	add.s64 	%rd77, %rd73, %rd76;
	ld.global.f32 	%f80, [%rd77];
	abs.f32 	%f81, %f80;
	and.b64  	%rd78, %rd74, 17179869180;
	add.s64 	%rd79, %rd113, %rd78;
	st.global.f32 	[%rd79+4], %f81;
	add.s64 	%rd80, %rd77, %rd76;
	ld.global.f32 	%f82, [%rd80];
	abs.f32 	%f83, %f82;
	st.global.f32 	[%rd79+8], %f83;
	add.s64 	%rd81, %rd80, %rd76;
	ld.global.f32 	%f84, [%rd81];
	abs.f32 	%f85, %f84;
	st.global.f32 	[%rd79+12], %f85;
	add.s64 	%rd82, %rd117, 4;
	and.b64  	%rd117, %rd82, 4294967295;
$L__BB3_41:
	setp.eq.s64 	%p9, %rd23, 0;
	@%p9 bra 	$L__BB3_44;
	mov.b64 	%rd120, 0;
$L__BB3_43:
	.pragma "nounroll";
	cvt.u32.u64 	%r42, %rd117;
	mul.lo.s32 	%r43, %r35, %r42;
	mul.wide.s32 	%rd84, %r43, 4;
	add.s64 	%rd85, %rd2, %rd84;
	ld.global.f32 	%f86, [%rd85];
	abs.f32 	%f87, %f86;
	shl.b64 	%rd86, %rd117, 2;
	add.s64 	%rd87, %rd113, %rd86;
	st.global.f32 	[%rd87], %f87;
	add.s64 	%rd88, %rd117, 1;
	and.b64  	%rd117, %rd88, 4294967295;
	add.s64 	%rd120, %rd120, 1;
	setp.ne.s64 	%p10, %rd120, %rd23;
	@%p10 bra 	$L__BB3_43;
$L__BB3_44:
	ret;

}
	// .globl	_Z12kernel_scalePfffm
.visible .entry _Z12kernel_scalePfffm(
	.param .u64 .ptr .align 1 _Z12kernel_scalePfffm_param_0,
	.param .f32 _Z12kernel_scalePfffm_param_1,
	.param .f32 _Z12kernel_scalePfffm_param_2,
	.param .u64 _Z12kernel_scalePfffm_param_3
)
{
	.reg .pred 	%p<10>;
	.reg .b32 	%f<63>;
	.reg .b64 	%rd<69>;

	ld.param.u64 	%rd21, [_Z12kernel_scalePfffm_param_0];
	ld.param.f32 	%f2, [_Z12kernel_scalePfffm_param_1];
	ld.param.f32 	%f3, [_Z12kernel_scalePfffm_param_2];
	ld.param.u64 	%rd20, [_Z12kernel_scalePfffm_param_3];
	cvta.to.global.u64 	%rd1, %rd21;
	setp.eq.s64 	%p1, %rd20, 0;
	@%p1 bra 	$L__BB4_12;
	sub.f32 	%f4, %f3, %f2;
	abs.f32 	%f1, %f4;
	and.b64  	%rd2, %rd20, 15;
	setp.lt.u64 	%p2, %rd20, 16;
	mov.b64 	%rd65, 0;
	@%p2 bra 	$L__BB4_4;
	and.b64  	%rd65, %rd20, -16;
	add.s64 	%rd62, %rd1, 32;
	mov.u64 	%rd63, %rd65;
$L__BB4_3:
	.pragma "nounroll";
	ld.global.f32 	%f5, [%rd62+-32];
	fma.rn.f32 	%f6, %f1, %f5, %f2;
	st.global.f32 	[%rd62+-32], %f6;
	ld.global.f32 	%f7, [%rd62+-28];
	fma.rn.f32 	%f8, %f1, %f7, %f2;
	st.global.f32 	[%rd62+-28], %f8;
	ld.global.f32 	%f9, [%rd62+-24];
	fma.rn.f32 	%f10, %f1, %f9, %f2;
	st.global.f32 	[%rd62+-24], %f10;
	ld.global.f32 	%f11, [%rd62+-20];
	fma.rn.f32 	%f12, %f1, %f11, %f2;
	st.global.f32 	[%rd62+-20], %f12;
	ld.global.f32 	%f13, [%rd62+-16];
	fma.rn.f32 	%f14, %f1, %f13, %f2;
	st.global.f32 	[%rd62+-16], %f14;
	ld.global.f32 	%f15, [%rd62+-12];
	fma.rn.f32 	%f16, %f1, %f15, %f2;
	st.global.f32 	[%rd62+-12], %f16;
	ld.global.f32 	%f17, [%rd62+-8];
	fma.rn.f32 	%f18, %f1, %f17, %f2;
	st.global.f32 	[%rd62+-8], %f18;
	ld.global.f32 	%f19, [%rd62+-4];
	fma.rn.f32 	%f20, %f1, %f19, %f2;
	st.global.f32 	[%rd62+-4], %f20;
	ld.global.f32 	%f21, [%rd62];
	fma.rn.f32 	%f22, %f1, %f21, %f2;
	st.global.f32 	[%rd62], %f22;
	ld.global.f32 	%f23, [%rd62+4];
	fma.rn.f32 	%f24, %f1, %f23, %f2;
	st.global.f32 	[%rd62+4], %f24;
	ld.global.f32 	%f25, [%rd62+8];
	fma.rn.f32 	%f26, %f1, %f25, %f2;
	st.global.f32 	[%rd62+8], %f26;
	ld.global.f32 	%f27, [%rd62+12];
	fma.rn.f32 	%f28, %f1, %f27, %f2;
	st.global.f32 	[%rd62+12], %f28;
	ld.global.f32 	%f29, [%rd62+16];
	fma.rn.f32 	%f30, %f1, %f29, %f2;
	st.global.f32 	[%rd62+16], %f30;
	ld.global.f32 	%f31, [%rd62+20];
	fma.rn.f32 	%f32, %f1, %f31, %f2;
	st.global.f32 	[%rd62+20], %f32;
	ld.global.f32 	%f33, [%rd62+24];
	fma.rn.f32 	%f34, %f1, %f33, %f2;
	st.global.f32 	[%rd62+24], %f34;
	ld.global.f32 	%f35, [%rd62+28];
	fma.rn.f32 	%f36, %f1, %f35, %f2;
	st.global.f32 	[%rd62+28], %f36;
	add.s64 	%rd63, %rd63, -16;
	add.s64 	%rd62, %rd62, 64;
	setp.ne.s64 	%p3, %rd63, 0;
	@%p3 bra 	$L__BB4_3;
$L__BB4_4:
	setp.eq.s64 	%p4, %rd2, 0;
	@%p4 bra 	$L__BB4_12;
	and.b64  	%rd10, %rd20, 7;
	setp.lt.u64 	%p5, %rd2, 8;
	@%p5 bra 	$L__BB4_7;
	shl.b64 	%rd23, %rd65, 2;
	add.s64 	%rd24, %rd1, %rd23;
	ld.global.f32 	%f37, [%rd24];
	fma.rn.f32 	%f38, %f1, %f37, %f2;
	st.global.f32 	[%rd24], %f38;
	add.s64 	%rd25, %rd23, 4;
	and.b64  	%rd26, %rd25, 17179869180;
	add.s64 	%rd27, %rd1, %rd26;
	ld.global.f32 	%f39, [%rd27];
	fma.rn.f32 	%f40, %f1, %f39, %f2;
	st.global.f32 	[%rd27], %f40;
	add.s64 	%rd28, %rd23, 8;
	and.b64  	%rd29, %rd28, 17179869180;
	add.s64 	%rd30, %rd1, %rd29;
	ld.global.f32 	%f41, [%rd30];
	fma.rn.f32 	%f42, %f1, %f41, %f2;
	st.global.f32 	[%rd30], %f42;
	add.s64 	%rd31, %rd23, 12;
	and.b64  	%rd32, %rd31, 17179869180;
	add.s64 	%rd33, %rd1, %rd32;
	ld.global.f32 	%f43, [%rd33];
	fma.rn.f32 	%f44, %f1, %f43, %f2;
	st.global.f32 	[%rd33], %f44;
	add.s64 	%rd34, %rd23, 16;
	and.b64  	%rd35, %rd34, 17179869180;
	add.s64 	%rd36, %rd1, %rd35;
	ld.global.f32 	%f45, [%rd36];
	fma.rn.f32 	%f46, %f1, %f45, %f2;
	st.global.f32 	[%rd36], %f46;
	add.s64 	%rd37, %rd23, 20;
	and.b64  	%rd38, %rd37, 17179869180;
	add.s64 	%rd39, %rd1, %rd38;
	ld.global.f32 	%f47, [%rd39];
	fma.rn.f32 	%f48, %f1, %f47, %f2;
	st.global.f32 	[%rd39], %f48;
	add.s64 	%rd40, %rd23, 24;
	and.b64  	%rd41, %rd40, 17179869180;
	add.s64 	%rd42, %rd1, %rd41;
	ld.global.f32 	%f49, [%rd42];
	fma.rn.f32 	%f50, %f1, %f49, %f2;
	st.global.f32 	[%rd42], %f50;
	add.s64 	%rd43, %rd23, 28;
	and.b64  	%rd44, %rd43, 17179869180;
	add.s64 	%rd45, %rd1, %rd44;
	ld.global.f32 	%f51, [%rd45];
	fma.rn.f32 	%f52, %f1, %f51, %f2;
	st.global.f32 	[%rd45], %f52;
	add.s64 	%rd46, %rd65, 8;
	and.b64  	%rd65, %rd46, 4294967295;
$L__BB4_7:
	setp.eq.s64 	%p6, %rd10, 0;
	@%p6 bra 	$L__BB4_12;
	and.b64  	%rd67, %rd20, 3;
	setp.lt.u64 	%p7, %rd10, 4;
	@%p7 bra 	$L__BB4_10;
	shl.b64 	%rd47, %rd65, 2;
	add.s64 	%rd48, %rd1, %rd47;
	ld.global.f32 	%f53, [%rd48];
	fma.rn.f32 	%f54, %f1, %f53, %f2;
	st.global.f32 	[%rd48], %f54;
	add.s64 	%rd49, %rd47, 4;
	and.b64  	%rd50, %rd49, 17179869180;
	add.s64 	%rd51, %rd1, %rd50;
	ld.global.f32 	%f55, [%rd51];
	fma.rn.f32 	%f56, %f1, %f55, %f2;
	st.global.f32 	[%rd51], %f56;
	add.s64 	%rd52, %rd47, 8;
	and.b64  	%rd53, %rd52, 17179869180;
	add.s64 	%rd54, %rd1, %rd53;
	ld.global.f32 	%f57, [%rd54];
	fma.rn.f32 	%f58, %f1, %f57, %f2;
	st.global.f32 	[%rd54], %f58;
	add.s64 	%rd55, %rd47, 12;
	and.b64  	%rd56, %rd55, 17179869180;
	add.s64 	%rd57, %rd1, %rd56;
	ld.global.f32 	%f59, [%rd57];
	fma.rn.f32 	%f60, %f1, %f59, %f2;
	st.global.f32 	[%rd57], %f60;
	add.s64 	%rd58, %rd65, 4;
	and.b64  	%rd65, %rd58, 4294967295;
$L__BB4_10:
	setp.eq.s64 	%p8, %rd67, 0;
	@%p8 bra 	$L__BB4_12;
$L__BB4_11:
	.pragma "nounroll";
	shl.b64 	%rd59, %rd65, 2;
	add.s64 	%rd60, %rd1, %rd59;
	ld.global.f32 	%f61, [%rd60];
	fma.rn.f32 	%f62, %f1, %f61, %f2;
	st.global.f32 	[%rd60], %f62;
	add.s64 	%rd61, %rd65, 1;
	and.b64  	%rd65, %rd61, 4294967295;
	add.s64 	%rd67, %rd67, -1;
	setp.ne.s64 	%p9, %rd67, 0;
	@%p9 bra 	$L__BB4_11;
$L__BB4_12:
	ret;

}


// ===== COMPILED SASS (sm_100) =====

	.target	sm_100

	.elftype	@"ET_EXEC"


//--------------------- .note.nv.tkinfo           --------------------------
	.section	.note.nv.tkinfo,"",@"SHT_NOTE"
	.sectionflags	@"SHF_NOTE_NV_TKINFO"
	.tkinfo
        /*0018*/ 	.word	0x00000002
        /*0030*/ 	.string	""
        /*0030*/ 	.string	"ptxas"
        /*0030*/ 	.string	"Cuda compilation tools, release 13.0, V13.0.88"
        /*0030*/ 	.string	"Build cuda_13.0.r13.0/compiler.36424714_0"
        /*0030*/ 	.string	"-arch sm_100 -m 64 "



//--------------------- .note.nv.cuinfo           --------------------------
	.section	.note.nv.cuinfo,"",@"SHT_NOTE"
	.sectionflags	@"SHF_NOTE_NV_CUINFO"
        /*0018*/ 	.short	0x0002
        /*001a*/ 	.short	0x0064
        /*001c*/ 	.short	0x0082
	.zero		2


//--------------------- .nv.info                  --------------------------
	.section	.nv.info,"",@"SHT_CUDA_INFO"
	.align	4


	//----- nvinfo : EIATTR_REGCOUNT
	.align		4
        /*0000*/ 	.byte	0x04, 0x2f
        /*0002*/ 	.short	(.L_1 - .L_0)
	.align		4
.L_0:
        /*0004*/ 	.word	index@(_Z11kernel_tanhPfm)
        /*0008*/ 	.word	0x00000020


	//----- nvinfo : EIATTR_FRAME_SIZE
	.align		4
.L_1:
        /*000c*/ 	.byte	0x04, 0x11
        /*000e*/ 	.short	(.L_3 - .L_2)
	.align		4
.L_2:
        /*0010*/ 	.word	index@(_Z11kernel_tanhPfm)
        /*0014*/ 	.word	0x00000000


	//----- nvinfo : EIATTR_REGCOUNT
	.align		4
.L_3:
        /*0018*/ 	.byte	0x04, 0x2f
        /*001a*/ 	.short	(.L_5 - .L_4)
	.align		4
.L_4:
        /*001c*/ 	.word	index@(_Z10kernel_absPfm)
        /*0020*/ 	.word	0x0000001c


	//----- nvinfo : EIATTR_FRAME_SIZE
	.align		4
.L_5:
        /*0024*/ 	.byte	0x04, 0x11
        /*0026*/ 	.short	(.L_7 - .L_6)
	.align		4
.L_6:
        /*0028*/ 	.word	index@(_Z10kernel_absPfm)
        /*002c*/ 	.word	0x00000000


	//----- nvinfo : EIATTR_REGCOUNT
	.align		4
.L_7:
        /*0030*/ 	.byte	0x04, 0x2f
        /*0032*/ 	.short	(.L_9 - .L_8)
	.align		4
.L_8:
        /*0034*/ 	.word	index@(_Z11kernel_fillPffm)
        /*0038*/ 	.word	0x00000012


	//----- nvinfo : EIATTR_FRAME_SIZE
	.align		4
.L_9:
        /*003c*/ 	.byte	0x04, 0x11
        /*003e*/ 	.short	(.L_11 - .L_10)
	.align		4
.L_10:
        /*0040*/ 	.word	index@(_Z11kernel_fillPffm)
        /*0044*/ 	.word	0x00000000


	//----- nvinfo : EIATTR_REGCOUNT
	.align		4
.L_11:
        /*0048*/ 	.byte	0x04, 0x2f
        /*004a*/ 	.short	(.L_13 - .L_12)
	.align		4
.L_12:
        /*004c*/ 	.word	index@(_Z9kernel_L2PKfPfim)
        /*0050*/ 	.word	0x00000020


	//----- nvinfo : EIATTR_FRAME_SIZE
	.align		4
.L_13:
        /*0054*/ 	.byte	0x04, 0x11
        /*0056*/ 	.short	(.L_15 - .L_14)
	.align		4
.L_14:
        /*0058*/ 	.word	index@($__internal_0_$__cuda_sm20_sqrt_rn_f32_slowpath)
        /*005c*/ 	.word	0x00000000


	//----- nvinfo : EIATTR_FRAME_SIZE
	.align		4
.L_15:
        /*0060*/ 	.byte	0x04, 0x11
        /*0062*/ 	.short	(.L_17 - .L_16)
	.align		4
.L_16:
        /*0064*/ 	.word	index@(_Z9kernel_L2PKfPfim)
        /*0068*/ 	.word	0x00000000


	//----- nvinfo : EIATTR_REGCOUNT
	.align		4
.L_17:
        /*006c*/ 	.byte	0x04, 0x2f
        /*006e*/ 	.short	(.L_19 - .L_18)
	.align		4
.L_18:
        /*0070*/ 	.word	index@(_Z12kernel_scalePfffm)
        /*0074*/ 	.word	0x00000020


	//----- nvinfo : EIATTR_FRAME_SIZE
	.align		4
.L_19:
        /*0078*/ 	.byte	0x04, 0x11
        /*007a*/ 	.short	(.L_21 - .L_20)
	.align		4
.L_20:
        /*007c*/ 	.word	index@(_Z12kernel_scalePfffm)
        /*0080*/ 	.word	0x00000000


	//----- nvinfo : EIATTR_MIN_STACK_SIZE
	.align		4
.L_21:
        /*0084*/ 	.byte	0x04, 0x12
        /*0086*/ 	.short	(.L_23 - .L_22)
	.align		4
.L_22:
        /*0088*/ 	.word	index@(_Z12kernel_scalePfffm)
        /*008c*/ 	.word	0x00000000


	//----- nvinfo : EIATTR_MIN_STACK_SIZE
	.align		4
.L_23:
        /*0090*/ 	.byte	0x04, 0x12
        /*0092*/ 	.short	(.L_25 - .L_24)
	.align		4
.L_24:
        /*0094*/ 	.word	index@(_Z9kernel_L2PKfPfim)
        /*0098*/ 	.word	0x00000000


	//----- nvinfo : EIATTR_MIN_STACK_SIZE
	.align		4
.L_25:
        /*009c*/ 	.byte	0x04, 0x12
        /*009e*/ 	.short	(.L_27 - .L_26)
	.align		4
.L_26:
        /*00a0*/ 	.word	index@(_Z11kernel_fillPffm)
        /*00a4*/ 	.word	0x00000000


	//----- nvinfo : EIATTR_MIN_STACK_SIZE
	.align		4
.L_27:
        /*00a8*/ 	.byte	0x04, 0x12
        /*00aa*/ 	.short	(.L_29 - .L_28)
	.align		4
.L_28:
        /*00ac*/ 	.word	index@(_Z10kernel_absPfm)
        /*00b0*/ 	.word	0x00000000


	//----- nvinfo : EIATTR_MIN_STACK_SIZE
	.align		4
.L_29:
        /*00b4*/ 	.byte	0x04, 0x12
        /*00b6*/ 	.short	(.L_31 - .L_30)
	.align		4
.L_30:
        /*00b8*/ 	.word	index@(_Z11kernel_tanhPfm)
        /*00bc*/ 	.word	0x00000000
.L_31:


//--------------------- .nv.compat                --------------------------
	.section	.nv.compat,"",@"SHT_CUDA_COMPAT_INFO"
	.align	4
        /*0000*/ 	.byte	0x02, 0x09, 0x00, 0x00, 0x02, 0x02, 0x01, 0x00, 0x02, 0x05, 0x05, 0x00, 0x03, 0x07, 0x01, 0x01
        /*0010*/ 	.byte	0x02, 0x03, 0x00, 0x00, 0x02, 0x06, 0x01, 0x00, 0x04, 0x0b, 0x08, 0x00, 0x01, 0x00, 0x00, 0x00
        /*0020*/ 	.byte	0x00, 0x00, 0x00, 0x00


//--------------------- .nv.info._Z12kernel_scalePfffm --------------------------
	.section	.nv.info._Z12kernel_scalePfffm,"",@"SHT_CUDA_INFO"
	.sectionflags	@""
	.align	4


	//----- nvinfo : EIATTR_CUDA_API_VERSION
	.align		4
        /*0000*/ 	.byte	0x04, 0x37
        /*0002*/ 	.short	(.L_33 - .L_32)
.L_32:
        /*0004*/ 	.word	0x00000082


	//----- nvinfo : EIATTR_KPARAM_INFO
	.align		4
.L_33:
        /*0008*/ 	.byte	0x04, 0x17
        /*000a*/ 	.short	(.L_35 - .L_34)
.L_34:
        /*000c*/ 	.word	0x00000000
        /*0010*/ 	.short	0x0003
        /*0012*/ 	.short	0x0010
        /*0014*/ 	.byte	0x00, 0xf0, 0x21, 0x00


	//----- nvinfo : EIATTR_KPARAM_INFO
	.align		4
.L_35:
        /*0018*/ 	.byte	0x04, 0x17
        /*001a*/ 	.short	(.L_37 - .L_36)
.L_36:
        /*001c*/ 	.word	0x00000000
        /*0020*/ 	.short	0x0002
        /*0022*/ 	.short	0x000c
        /*0024*/ 	.byte	0x00, 0xf0, 0x11, 0x00


	//----- nvinfo : EIATTR_KPARAM_INFO
	.align		4
.L_37:
        /*0028*/ 	.byte	0x04, 0x17
        /*002a*/ 	.short	(.L_39 - .L_38)
.L_38:
        /*002c*/ 	.word	0x00000000
        /*0030*/ 	.short	0x0001
        /*0032*/ 	.short	0x0008
        /*0034*/ 	.byte	0x00, 0xf0, 0x11, 0x00


	//----- nvinfo : EIATTR_KPARAM_INFO
	.align		4
.L_39:
        /*0038*/ 	.byte	0x04, 0x17
        /*003a*/ 	.short	(.L_41 - .L_40)
.L_40:
        /*003c*/ 	.word	0x00000000
        /*0040*/ 	.short	0x0000
        /*0042*/ 	.short	0x0000
        /*0044*/ 	.byte	0x00, 0xf5, 0x21, 0x00


	//----- nvinfo : EIATTR_SPARSE_MMA_MASK
	.align		4
.L_41:
        /*0048*/ 	.byte	0x03, 0x50
        /*004a*/ 	.short	0x0000


	//----- nvinfo : EIATTR_MAXREG_COUNT
	.align		4
        /*004c*/ 	.byte	0x03, 0x1b
        /*004e*/ 	.short	0x00ff


	//----- nvinfo : EIATTR_MERCURY_ISA_VERSION
	.align		4
        /*0050*/ 	.byte	0x03, 0x5f
        /*0052*/ 	.short	0x0101


	//----- nvinfo : EIATTR_VRC_CTA_INIT_COUNT
	.align		4
        /*0054*/ 	.byte	0x02, 0x4a
	.zero		1
	.zero		1


	//----- nvinfo : EIATTR_EXIT_INSTR_OFFSETS
	.align		4
        /*0058*/ 	.byte	0x04, 0x1c
        /*005a*/ 	.short	(.L_43 - .L_42)


	//   ....[0]....
.L_42:
        /*005c*/ 	.word	0x00000040


	//   ....[1]....
        /*0060*/ 	.word	0x00000520


	//   ....[2]....
        /*0064*/ 	.word	0x00000b20


	//   ....[3]....
        /*0068*/ 	.word	0x00000e80


	//   ....[4]....
        /*006c*/ 	.word	0x00000f70


	//----- nvinfo : EIATTR_CBANK_PARAM_SIZE
	.align		4
.L_43:
        /*0070*/ 	.byte	0x03, 0x19
        /*0072*/ 	.short	0x0018


	//----- nvinfo : EIATTR_PARAM_CBANK
	.align		4
        /*0074*/ 	.byte	0x04, 0x0a
        /*0076*/ 	.short	(.L_45 - .L_44)
	.align		4
.L_44:
        /*0078*/ 	.word	index@(.nv.constant0._Z12kernel_scalePfffm)
        /*007c*/ 	.short	0x0380
        /*007e*/ 	.short	0x0018


	//----- nvinfo : EIATTR_SW_WAR
	.align		4
.L_45:
        /*0080*/ 	.byte	0x04, 0x36
        /*0082*/ 	.short	(.L_47 - .L_46)
.L_46:
        /*0084*/ 	.word	0x00000008
.L_47:


//--------------------- .nv.info._Z9kernel_L2PKfPfim --------------------------
	.section	.nv.info._Z9kernel_L2PKfPfim,"",@"SHT_CUDA_INFO"
	.sectionflags	@""
	.align	4


	//----- nvinfo : EIATTR_CUDA_API_VERSION
	.align		4
        /*0000*/ 	.byte	0x04, 0x37
        /*0002*/ 	.short	(.L_49 - .L_48)
.L_48:
        /*0004*/ 	.word	0x00000082


	//----- nvinfo : EIATTR_KPARAM_INFO
	.align		4
.L_49:
        /*0008*/ 	.byte	0x04, 0x17
        /*000a*/ 	.short	(.L_51 - .L_50)
.L_50:
        /*000c*/ 	.word	0x00000000
        /*0010*/ 	.short	0x0003
        /*0012*/ 	.short	0x0018
        /*0014*/ 	.byte	0x00, 0xf0, 0x21, 0x00


	//----- nvinfo : EIATTR_KPARAM_INFO
	.align		4
.L_51:
        /*0018*/ 	.byte	0x04, 0x17
        /*001a*/ 	.short	(.L_53 - .L_52)
.L_52:
        /*001c*/ 	.word	0x00000000
        /*0020*/ 	.short	0x0002
        /*0022*/ 	.short	0x0010
        /*0024*/ 	.byte	0x00, 0xf0, 0x11, 0x00


	//----- nvinfo : EIATTR_KPARAM_INFO
	.align		4
.L_53:
        /*0028*/ 	.byte	0x04, 0x17
        /*002a*/ 	.short	(.L_55 - .L_54)
.L_54:
        /*002c*/ 	.word	0x00000000
        /*0030*/ 	.short	0x0001
        /*0032*/ 	.short	0x0008
        /*0034*/ 	.byte	0x00, 0xf5, 0x21, 0x00


	//----- nvinfo : EIATTR_KPARAM_INFO
	.align		4
.L_55:
        /*0038*/ 	.byte	0x04, 0x17
        /*003a*/ 	.short	(.L_57 - .L_56)
.L_56:
        /*003c*/ 	.word	0x00000000
        /*0040*/ 	.short	0x0000
        /*0042*/ 	.short	0x0000
        /*0044*/ 	.byte	0x00, 0xf5, 0x21, 0x00


	//----- nvinfo : EIATTR_SPARSE_MMA_MASK
	.align		4
.L_57:
        /*0048*/ 	.byte	0x03, 0x50
        /*004a*/ 	.short	0x0000


	//----- nvinfo : EIATTR_MAXREG_COUNT
	.align		4
        /*004c*/ 	.byte	0x03, 0x1b
        /*004e*/ 	.short	0x00ff


	//----- nvinfo : EIATTR_MERCURY_ISA_VERSION
	.align		4
        /*0050*/ 	.byte	0x03, 0x5f
        /*0052*/ 	.short	0x0101


	//----- nvinfo : EIATTR_VRC_CTA_INIT_COUNT
	.align		4
        /*0054*/ 	.byte	0x02, 0x4a
	.zero		1
	.zero		1


	//----- nvinfo : EIATTR_EXIT_INSTR_OFFSETS
	.align		4
        /*0058*/ 	.byte	0x04, 0x1c
        /*005a*/ 	.short	(.L_59 - .L_58)


	//   ....[0]....
.L_58:
        /*005c*/ 	.word	0x00000040


	//   ....[1]....
        /*0060*/ 	.word	0x00000350


	//   ....[2]....
        /*0064*/ 	.word	0x000015b0


	//   ....[3]....
        /*0068*/ 	.word	0x00001b80


	//   ....[4]....
        /*006c*/ 	.word	0x00001ec0


	//   ....[5]....
        /*0070*/ 	.word	0x00002100


	//   ....[6]....
        /*0074*/ 	.word	0x00002230


	//----- nvinfo : EIATTR_CRS_STACK_SIZE
	.align		4
.L_59:
        /*0078*/ 	.byte	0x04, 0x1e
        /*007a*/ 	.short	(.L_61 - .L_60)
.L_60:
        /*007c*/ 	.word	0x00000000


	//----- nvinfo : EIATTR_CBANK_PARAM_SIZE
	.align		4
.L_61:
        /*0080*/ 	.byte	0x03, 0x19
        /*0082*/ 	.short	0x0020


	//----- nvinfo : EIATTR_PARAM_CBANK
	.align		4
        /*0084*/ 	.byte	0x04, 0x0a
        /*0086*/ 	.short	(.L_63 - .L_62)
	.align		4
.L_62:
        /*0088*/ 	.word	index@(.nv.constant0._Z9kernel_L2PKfPfim)
        /*008c*/ 	.short	0x0380
        /*008e*/ 	.short	0x0020


	//----- nvinfo : EIATTR_SW_WAR
	.align		4
.L_63:
        /*0090*/ 	.byte	0x04, 0x36
        /*0092*/ 	.short	(.L_65 - .L_64)
.L_64:
        /*0094*/ 	.word	0x00000008
.L_65:


//--------------------- .nv.info._Z11kernel_fillPffm --------------------------
	.section	.nv.info._Z11kernel_fillPffm,"",@"SHT_CUDA_INFO"
	.sectionflags	@""
	.align	4


	//----- nvinfo : EIATTR_CUDA_API_VERSION
	.align		4
        /*0000*/ 	.byte	0x04, 0x37
        /*0002*/ 	.short	(.L_67 - .L_66)
.L_66:
        /*0004*/ 	.word	0x00000082


	//----- nvinfo : EIATTR_KPARAM_INFO
	.align		4
.L_67:
        /*0008*/ 	.byte	0x04, 0x17
        /*000a*/ 	.short	(.L_69 - .L_68)
.L_68:
        /*000c*/ 	.word	0x00000000
        /*0010*/ 	.short	0x0002
        /*0012*/ 	.short	0x0010
        /*0014*/ 	.byte	0x00, 0xf0, 0x21, 0x00


	//----- nvinfo : EIATTR_KPARAM_INFO
	.align		4
.L_69:
        /*0018*/ 	.byte	0x04, 0x17
        /*001a*/ 	.short	(.L_71 - .L_70)
.L_70:
        /*001c*/ 	.word	0x00000000
        /*0020*/ 	.short	0x0001
        /*0022*/ 	.short	0x0008
        /*0024*/ 	.byte	0x00, 0xf0, 0x11, 0x00


	//----- nvinfo : EIATTR_KPARAM_INFO
	.align		4
.L_71:
        /*0028*/ 	.byte	0x04, 0x17
        /*002a*/ 	.short	(.L_73 - .L_72)
.L_72:
        /*002c*/ 	.word	0x00000000
        /*0030*/ 	.short	0x0000
        /*0032*/ 	.short	0x0000
        /*0034*/ 	.byte	0x00, 0xf5, 0x21, 0x00


	//----- nvinfo : EIATTR_SPARSE_MMA_MASK
	.align		4
.L_73:
        /*0038*/ 	.byte	0x03, 0x50
        /*003a*/ 	.short	0x0000


	//----- nvinfo : EIATTR_MAXREG_COUNT
	.align		4
        /*003c*/ 	.byte	0x03, 0x1b
        /*003e*/ 	.short	0x00ff


	//----- nvinfo : EIATTR_MERCURY_ISA_VERSION
	.align		4
        /*0040*/ 	.byte	0x03, 0x5f
        /*0042*/ 	.short	0x0101


	//----- nvinfo : EIATTR_VRC_CTA_INIT_COUNT
	.align		4
        /*0044*/ 	.byte	0x02, 0x4a
	.zero		1
	.zero		1


	//----- nvinfo : EIATTR_EXIT_INSTR_OFFSETS
	.align		4
        /*0048*/ 	.byte	0x04, 0x1c
        /*004a*/ 	.short	(.L_75 - .L_74)


	//   ....[0]....
.L_74:
        /*004c*/ 	.word	0x00000040


	//   ....[1]....
        /*0050*/ 	.word	0x00000310


	//   ....[2]....
        /*0054*/ 	.word	0x00000820


	//   ....[3]....
        /*0058*/ 	.word	0x00000b00


	//   ....[4]....
        /*005c*/ 	.word	0x00000c00


	//----- nvinfo : EIATTR_CBANK_PARAM_SIZE
	.align		4
.L_75:
        /*0060*/ 	.byte	0x03, 0x19
        /*0062*/ 	.short	0x0018


	//----- nvinfo : EIATTR_PARAM_CBANK
	.align		4
        /*0064*/ 	.byte	0x04, 0x0a
        /*0066*/ 	.short	(.L_77 - .L_76)
	.align		4
.L_76:
        /*0068*/ 	.word	index@(.nv.constant0._Z11kernel_fillPffm)
        /*006c*/ 	.short	0x0380
        /*006e*/ 	.short	0x0018


	//----- nvinfo : EIATTR_SW_WAR
	.align		4
.L_77:
        /*0070*/ 	.byte	0x04, 0x36
        /*0072*/ 	.short	(.L_79 - .L_78)
.L_78:
        /*0074*/ 	.word	0x00000008
.L_79:


//--------------------- .nv.info._Z10kernel_absPfm --------------------------
	.section	.nv.info._Z10kernel_absPfm,"",@"SHT_CUDA_INFO"
	.sectionflags	@""
	.align	4


	//----- nvinfo : EIATTR_CUDA_API_VERSION
	.align		4
        /*0000*/ 	.byte	0x04, 0x37
        /*0002*/ 	.short	(.L_81 - .L_80)
.L_80:
        /*0004*/ 	.word	0x00000082


	//----- nvinfo : EIATTR_KPARAM_INFO
	.align		4
.L_81:
        /*0008*/ 	.byte	0x04, 0x17
        /*000a*/ 	.short	(.L_83 - .L_82)
.L_82:
        /*000c*/ 	.word	0x00000000
        /*0010*/ 	.short	0x0001
        /*0012*/ 	.short	0x0008
        /*0014*/ 	.byte	0x00, 0xf0, 0x21, 0x00


	//----- nvinfo : EIATTR_KPARAM_INFO
	.align		4
.L_83:
        /*0018*/ 	.byte	0x04, 0x17
        /*001a*/ 	.short	(.L_85 - .L_84)
.L_84:
        /*001c*/ 	.word	0x00000000
        /*0020*/ 	.short	0x0000
        /*0022*/ 	.short	0x0000
        /*0024*/ 	.byte	0x00, 0xf5, 0x21, 0x00


	//----- nvinfo : EIATTR_SPARSE_MMA_MASK
	.align		4
.L_85:
        /*0028*/ 	.byte	0x03, 0x50
        /*002a*/ 	.short	0x0000


	//----- nvinfo : EIATTR_MAXREG_COUNT
	.align		4
        /*002c*/ 	.byte	0x03, 0x1b
        /*002e*/ 	.short	0x00ff


	//----- nvinfo : EIATTR_MERCURY_ISA_VERSION
	.align		4
        /*0030*/ 	.byte	0x03, 0x5f
        /*0032*/ 	.short	0x0101


	//----- nvinfo : EIATTR_VRC_CTA_INIT_COUNT
	.align		4
        /*0034*/ 	.byte	0x02, 0x4a
	.zero		1
	.zero		1


	//----- nvinfo : EIATTR_EXIT_INSTR_OFFSETS
	.align		4
        /*0038*/ 	.byte	0x04, 0x1c
        /*003a*/ 	.short	(.L_87 - .L_86)


	//   ....[0]....
.L_86:
        /*003c*/ 	.word	0x00000040


	//   ....[1]....
        /*0040*/ 	.word	0x00000500


	//   ....[2]....
        /*0044*/ 	.word	0x00000b00


	//   ....[3]....
        /*0048*/ 	.word	0x00000e60


	//   ....[4]....
        /*004c*/ 	.word	0x00000f50


	//----- nvinfo : EIATTR_CBANK_PARAM_SIZE
	.align		4
.L_87:
        /*0050*/ 	.byte	0x03, 0x19
        /*0052*/ 	.short	0x0010


	//----- nvinfo : EIATTR_PARAM_CBANK
	.align		4
        /*0054*/ 	.byte	0x04, 0x0a
        /*0056*/ 	.short	(.L_89 - .L_88)
	.align		4
.L_88:
        /*0058*/ 	.word	index@(.nv.constant0._Z10kernel_absPfm)
        /*005c*/ 	.short	0x0380
        /*005e*/ 	.short	0x0010


	//----- nvinfo : EIATTR_SW_WAR
	.align		4
.L_89:
        /*0060*/ 	.byte	0x04, 0x36
        /*0062*/ 	.short	(.L_91 - .L_90)
.L_90:
        /*0064*/ 	.word	0x00000008
.L_91:


//--------------------- .nv.info._Z11kernel_tanhPfm --------------------------
	.section	.nv.info._Z11kernel_tanhPfm,"",@"SHT_CUDA_INFO"
	.sectionflags	@""
	.align	4


	//----- nvinfo : EIATTR_CUDA_API_VERSION
	.align		4
        /*0000*/ 	.byte	0x04, 0x37
        /*0002*/ 	.short	(.L_93 - .L_92)
.L_92:
        /*0004*/ 	.word	0x00000082


	//----- nvinfo : EIATTR_KPARAM_INFO
	.align		4
.L_93:
        /*0008*/ 	.byte	0x04, 0x17
        /*000a*/ 	.short	(.L_95 - .L_94)
.L_94:
        /*000c*/ 	.word	0x00000000
        /*0010*/ 	.short	0x0001
        /*0012*/ 	.short	0x0008
        /*0014*/ 	.byte	0x00, 0xf0, 0x21, 0x00


	//----- nvinfo : EIATTR_KPARAM_INFO
	.align		4
.L_95:
        /*0018*/ 	.byte	0x04, 0x17
        /*001a*/ 	.short	(.L_97 - .L_96)
.L_96:
        /*001c*/ 	.word	0x00000000
        /*0020*/ 	.short	0x0000
        /*0022*/ 	.short	0x0000
        /*0024*/ 	.byte	0x00, 0xf5, 0x21, 0x00


	//----- nvinfo : EIATTR_SPARSE_MMA_MASK
	.align		4
.L_97:
        /*0028*/ 	.byte	0x03, 0x50
        /*002a*/ 	.short	0x0000


	//----- nvinfo : EIATTR_MAXREG_COUNT
	.align		4
        /*002c*/ 	.byte	0x03, 0x1b
        /*002e*/ 	.short	0x00ff


	//----- nvinfo : EIATTR_MERCURY_ISA_VERSION
	.align		4
        /*0030*/ 	.byte	0x03, 0x5f
        /*0032*/ 	.short	0x0101


	//----- nvinfo : EIATTR_VRC_CTA_INIT_COUNT
	.align		4
        /*0034*/ 	.byte	0x02, 0x4a
	.zero		1
	.zero		1


	//----- nvinfo : EIATTR_EXIT_INSTR_OFFSETS
	.align		4
        /*0038*/ 	.byte	0x04, 0x1c
        /*003a*/ 	.short	(.L_99 - .L_98)


	//   ....[0]....
.L_98:
        /*003c*/ 	.word	0x00000040


	//   ....[1]....
        /*0040*/ 	.word	0x00000aa0


	//   ....[2]....
        /*0044*/ 	.word	0x00001100


	//   ....[3]....
        /*0048*/ 	.word	0x00001480


	//   ....[4]....
        /*004c*/ 	.word	0x000015f0


	//----- nvinfo : EIATTR_CBANK_PARAM_SIZE
	.align		4
.L_99:
        /*0050*/ 	.byte	0x03, 0x19
        /*0052*/ 	.short	0x0010


	//----- nvinfo : EIATTR_PARAM_CBANK
	.align		4
        /*0054*/ 	.byte	0x04, 0x0a
        /*0056*/ 	.short	(.L_101 - .L_100)
	.align		4
.L_100:
        /*0058*/ 	.word	index@(.nv.constant0._Z11kernel_tanhPfm)
        /*005c*/ 	.short	0x0380
        /*005e*/ 	.short	0x0010


	//----- nvinfo : EIATTR_SW_WAR
	.align		4
.L_101:
        /*0060*/ 	.byte	0x04, 0x36
        /*0062*/ 	.short	(.L_103 - .L_102)
.L_102:
        /*0064*/ 	.word	0x00000008
.L_103:


//--------------------- .nv.callgraph             --------------------------
	.section	.nv.callgraph,"",@"SHT_CUDA_CALLGRAPH"
	.align	4
	.sectionentsize	8
	.align		4
        /*0000*/ 	.word	0x00000000
	.align		4
        /*0004*/ 	.word	0xffffffff
	.align		4
        /*0008*/ 	.word	0x00000000
	.align		4
        /*000c*/ 	.word	0xfffffffe
	.align		4
        /*0010*/ 	.word	0x00000000
	.align		4
        /*0014*/ 	.word	0xfffffffd
	.align		4
        /*0018*/ 	.word	0x00000000
	.align		4
        /*001c*/ 	.word	0xfffffffc


//--------------------- .text._Z12kernel_scalePfffm --------------------------
	.section	.text._Z12kernel_scalePfffm,"ax",@progbits
	.align	128
        .global         _Z12kernel_scalePfffm
        .type           _Z12kernel_scalePfffm,@function
        .size           _Z12kernel_scalePfffm,(.L_x_48 - _Z12kernel_scalePfffm)
        .other          _Z12kernel_scalePfffm,@"STO_CUDA_ENTRY STV_DEFAULT"
_Z12kernel_scalePfffm:
.text._Z12kernel_scalePfffm:
[----:B------:R-:W-:Y:S01]  /*0000*/  LDC R1, c[0x0][0x37c] ;  /* 0x0000df00ff017b82 */ /* 0x000fe20000000800 */
[----:B------:R-:W0:Y:S02]  /*0010*/  LDCU.64 UR8, c[0x0][0x390] ;  /* 0x00007200ff0877ac */ /* 0x000e240008000a00 */
[----:B0-----:R-:W-:-:S04]  /*0020*/  ISETP.NE.U32.AND P0, PT, RZ, UR8, PT ;  /* 0x00000008ff007c0c */ /* 0x001fc8000bf05070 */
[----:B------:R-:W-:-:S13]  /*0030*/  ISETP.NE.AND.EX P0, PT, RZ, UR9, PT, P0 ;  /* 0x00000009ff007c0c */ /* 0x000fda000bf05300 */
[----:B------:R-:W-:Y:S05]  /*0040*/  @!P0 EXIT ;  /* 0x000000000000894d */ /* 0x000fea0003800000 */
[----:B------:R-:W0:Y:S01]  /*0050*/  LDC.64 R2, c[0x0][0x388] ;  /* 0x0000e200ff027b82 */ /* 0x000e220000000a00 */
[----:B------:R-:W-:Y:S02]  /*0060*/  UISETP.GE.U32.AND UP0, UPT, UR8, 0x10, UPT ;  /* 0x000000100800788c */ /* 0x000fe4000bf06070 */
[----:B------:R-:W-:Y:S02]  /*0070*/  ULOP3.LUT UR15, UR8, 0xf, URZ, 0xc0, !UPT ;  /* 0x0000000f080f7892 */ /* 0x000fe4000f8ec0ff */
[----:B------:R-:W-:Y:S01]  /*0080*/  UISETP.GE.U32.AND.EX UP0, UPT, UR9, URZ, UPT, UP0 ;  /* 0x000000ff0900728c */ /* 0x000fe2000bf06100 */
[----:B------:R-:W-:Y:S01]  /*0090*/  UMOV UR4, URZ ;  /* 0x000000ff00047c82 */ /* 0x000fe20008000000 */
[----:B------:R-:W-:Y:S02]  /*00a0*/  UMOV UR6, URZ ;  /* 0x000000ff00067c82 */ /* 0x000fe40008000000 */
[----:B------:R-:W-:Y:S01]  /*00b0*/  ISETP.NE.U32.AND P0, PT, RZ, UR15, PT ;  /* 0x0000000fff007c0c */ /* 0x000fe2000bf05070 */
[----:B------:R-:W1:Y:S03]  /*00c0*/  LDCU.64 UR12, c[0x0][0x358] ;  /* 0x00006b00ff0c77ac */ /* 0x000e660008000a00 */
[----:B------:R-:W-:Y:S01]  /*00d0*/  ISETP.NE.AND.EX P0, PT, RZ, RZ, PT, P0 ;  /* 0x000000ffff00720c */ /* 0x000fe20003f05300 */
[----:B0-----:R-:W-:Y:S01]  /*00e0*/  FADD R3, R3, -R2 ;  /* 0x8000000203037221 */ /* 0x001fe20000000000 */
[----:B-1----:R-:W-:Y:S11]  /*00f0*/  BRA.U !UP0, `(.L_x_0) ;  /* 0x0000000508087547 */ /* 0x002ff6000b800000 */
[----:B------:R-:W0:Y:S01]  /*0100*/  LDCU.64 UR10, c[0x0][0x380] ;  /* 0x00007000ff0a77ac */ /* 0x000e220008000a00 */
[----:B------:R-:W1:Y:S01]  /*0110*/  LDCU UR6, c[0x0][0x394] ;  /* 0x00007280ff0677ac */ /* 0x000e620008000800 */
[----:B------:R-:W-:Y:S02]  /*0120*/  ULOP3.LUT UR4, UR8, 0xfffffff0, URZ, 0xc0, !UPT ;  /* 0xfffffff008047892 */ /* 0x000fe4000f8ec0ff */
[----:B0-----:R-:W-:-:S04]  /*0130*/  UIADD3 UR5, UP0, UPT, UR10, 0x20, URZ ;  /* 0x000000200a057890 */ /* 0x001fc8000ff1e0ff */
[----:B------:R-:W-:Y:S02]  /*0140*/  UIADD3.X UR7, UPT, UPT, URZ, UR11, URZ, UP0, !UPT ;  /* 0x0000000bff077290 */ /* 0x000fe400087fe4ff */
[----:B------:R-:W-:Y:S01]  /*0150*/  MOV R0, UR5 ;  /* 0x0000000500007c02 */ /* 0x000fe20008000f00 */
[----:B------:R-:W-:-:S03]  /*0160*/  UMOV UR5, UR4 ;  /* 0x0000000400057c82 */ /* 0x000fc60008000000 */
[----:B------:R-:W-:Y:S01]  /*0170*/  MOV R15, UR7 ;  /* 0x00000007000f7c02 */ /* 0x000fe20008000f00 */
[----:B-1----:R-:W-:-:S06]  /*0180*/  UMOV UR7, UR6 ;  /* 0x0000000600077c82 */ /* 0x002fcc0008000000 */
.L_x_1:
[----:B------:R-:W-:Y:S02]  /*0190*/  MOV R4, R0 ;  /* 0x0000000000047202 */ /* 0x000fe40000000f00 */
[----:B------:R-:W-:-:S05]  /*01a0*/  MOV R5, R15 ;  /* 0x0000000f00057202 */ /* 0x000fca0000000f00 */
[----:B------:R-:W2:Y:S04]  /*01b0*/  LDG.E R6, desc[UR12][R4.64+-0x20] ;  /* 0xffffe00c04067981 */ /* 0x000ea8000c1e1900 */
[----:B------:R-:W3:Y:S04]  /*01c0*/  LDG.E R19, desc[UR12][R4.64+-0x1c] ;  /* 0xffffe40c04137981 */ /* 0x000ee8000c1e1900 */
[----:B------:R-:W4:Y:S04]  /*01d0*/  LDG.E R21, desc[UR12][R4.64+-0x18] ;  /* 0xffffe80c04157981 */ /* 0x000f28000c1e1900 */
[----:B------:R-:W5:Y:S04]  /*01e0*/  LDG.E R23, desc[UR12][R4.64+-0x14] ;  /* 0xffffec0c04177981 */ /* 0x000f68000c1e1900 */
        /* <DEDUP_REMOVED lines=11> */
[----:B------:R-:W5:Y:S01]  /*02a0*/  LDG.E R15, desc[UR12][R4.64+0x8] ;  /* 0x0000080c040f7981 */ /* 0x000f62000c1e1900 */
[----:B------:R-:W-:-:S04]  /*02b0*/  UIADD3 UR5, UP0, UPT, UR5, -0x10, URZ ;  /* 0xfffffff005057890 */ /* 0x000fc8000ff1e0ff */
[----:B------:R-:W-:Y:S02]  /*02c0*/  UIADD3.X UR7, UPT, UPT, UR7, -0x1, URZ, UP0, !UPT ;  /* 0xffffffff07077890 */ /* 0x000fe400087fe4ff */
[----:B------:R-:W-:-:S04]  /*02d0*/  UISETP.NE.U32.AND UP0, UPT, UR5, URZ, UPT ;  /* 0x000000ff0500728c */ /* 0x000fc8000bf05070 */
[----:B------:R-:W-:Y:S01]  /*02e0*/  UISETP.NE.AND.EX UP0, UPT, UR7, URZ, UPT, UP0 ;  /* 0x000000ff0700728c */ /* 0x000fe2000bf05300 */
[C-C-:B--2---:R-:W-:Y:S01]  /*02f0*/  FFMA R17, |R3|.reuse, R6, R2.reuse ;  /* 0x0000000603117223 */ /* 0x144fe20000000202 */
[----:B---3--:R-:W-:-:S04]  /*0300*/  FFMA R19, |R3|, R19, R2 ;  /* 0x0000001303137223 */ /* 0x008fc80000000202 */
[----:B------:R0:W-:Y:S01]  /*0310*/  STG.E desc[UR12][R4.64+-0x20], R17 ;  /* 0xffffe01104007986 */ /* 0x0001e2000c10190c */
[----:B----4-:R-:W-:-:S03]  /*0320*/  FFMA R21, |R3|, R21, R2 ;  /* 0x0000001503157223 */ /* 0x010fc60000000202 */
[----:B------:R1:W-:Y:S01]  /*0330*/  STG.E desc[UR12][R4.64+-0x1c], R19 ;  /* 0xffffe41304007986 */ /* 0x0003e2000c10190c */
[C-C-:B-----5:R-:W-:Y:S01]  /*0340*/  FFMA R23, |R3|.reuse, R23, R2.reuse ;  /* 0x0000001703177223 */ /* 0x160fe20000000202 */
[C-C-:B------:R-:W-:Y:S01]  /*0350*/  FFMA R25, |R3|.reuse, R25, R2.reuse ;  /* 0x0000001903197223 */ /* 0x140fe20000000202 */
[C-C-:B------:R-:W-:Y:S01]  /*0360*/  FFMA R27, |R3|.reuse, R27, R2.reuse ;  /* 0x0000001b031b7223 */ /* 0x140fe20000000202 */
[C-C-:B0-----:R-:W-:Y:S01]  /*0370*/  FFMA R17, |R3|.reuse, R8, R2.reuse ;  /* 0x0000000803117223 */ /* 0x141fe20000000202 */
[C-C-:B------:R-:W-:Y:S01]  /*0380*/  FFMA R29, |R3|.reuse, R29, R2.reuse ;  /* 0x0000001d031d7223 */ /* 0x140fe20000000202 */
[C-C-:B------:R-:W-:Y:S01]  /*0390*/  FFMA R10, |R3|.reuse, R10, R2.reuse ;  /* 0x0000000a030a7223 */ /* 0x140fe20000000202 */
[C-C-:B------:R-:W-:Y:S01]  /*03a0*/  FFMA R12, |R3|.reuse, R12, R2.reuse ;  /* 0x0000000c030c7223 */ /* 0x140fe20000000202 */
[C-C-:B-1----:R-:W-:Y:S01]  /*03b0*/  FFMA R19, |R3|.reuse, R0, R2.reuse ;  /* 0x0000000003137223 */ /* 0x142fe20000000202 */
[C-C-:B------:R-:W-:Y:S01]  /*03c0*/  FFMA R7, |R3|.reuse, R7, R2.reuse ;  /* 0x0000000703077223 */ /* 0x140fe20000000202 */
[C-C-:B------:R-:W-:Y:S01]  /*03d0*/  FFMA R13, |R3|.reuse, R13, R2.reuse ;  /* 0x0000000d030d7223 */ /* 0x140fe20000000202 */
[C-C-:B------:R-:W-:Y:S01]  /*03e0*/  FFMA R11, |R3|.reuse, R11, R2.reuse ;  /* 0x0000000b030b7223 */ /* 0x140fe20000000202 */
[C-C-:B------:R-:W-:Y:S01]  /*03f0*/  FFMA R9, |R3|.reuse, R9, R2.reuse ;  /* 0x0000000903097223 */ /* 0x140fe20000000202 */
[----:B------:R-:W-:Y:S04]  /*0400*/  STG.E desc[UR12][R4.64+-0x18], R21 ;  /* 0xffffe81504007986 */ /* 0x000fe8000c10190c */
        /* <DEDUP_REMOVED lines=11> */
[----:B------:R-:W-:Y:S01]  /*04c0*/  STG.E desc[UR12][R4.64+0x1c], R9 ;  /* 0x00001c0904007986 */ /* 0x000fe2000c10190c */
[----:B------:R-:W-:Y:S01]  /*04d0*/  FFMA R15, |R3|, R15, R2 ;  /* 0x0000000f030f7223 */ /* 0x000fe20000000202 */
[----:B------:R-:W-:-:S04]  /*04e0*/  IADD3 R0, P1, PT, R4, 0x40, RZ ;  /* 0x0000004004007810 */ /* 0x000fc80007f3e0ff */
[----:B------:R0:W-:Y:S02]  /*04f0*/  STG.E desc[UR12][R4.64+0x8], R15 ;  /* 0x0000080f04007986 */ /* 0x0001e4000c10190c */
[----:B0-----:R-:W-:Y:S01]  /*0500*/  IADD3.X R15, PT, PT, RZ, R5, RZ, P1, !PT ;  /* 0x00000005ff0f7210 */ /* 0x001fe20000ffe4ff */
[----:B------:R-:W-:Y:S06]  /*0510*/  BRA.U UP0, `(.L_x_1) ;  /* 0xfffffffd001c7547 */ /* 0x000fec000b83ffff */
.L_x_0:
[----:B------:R-:W-:Y:S05]  /*0520*/  @!P0 EXIT ;  /* 0x000000000000894d */ /* 0x000fea0003800000 */
[----:B------:R-:W-:Y:S02]  /*0530*/  UISETP.GE.U32.AND UP0, UPT, UR15, 0x8, UPT ;  /* 0x000000080f00788c */ /* 0x000fe4000bf06070 */
[----:B------:R-:W-:Y:S02]  /*0540*/  ULOP3.LUT UR14, UR8, 0x7, URZ, 0xc0, !UPT ;  /* 0x00000007080e7892 */ /* 0x000fe4000f8ec0ff */
[----:B------:R-:W-:-:S04]  /*0550*/  UISETP.GE.U32.AND.EX UP0, UPT, URZ, URZ, UPT, UP0 ;  /* 0x000000ffff00728c */ /* 0x000fc8000bf06100 */
[----:B------:R-:W-:-:S04]  /*0560*/  ISETP.NE.U32.AND P0, PT, RZ, UR14, PT ;  /* 0x0000000eff007c0c */ /* 0x000fc8000bf05070 */
[----:B------:R-:W-:Y:S01]  /*0570*/  ISETP.NE.AND.EX P0, PT, RZ, RZ, PT, P0 ;  /* 0x000000ffff00720c */ /* 0x000fe20003f05300 */
[----:B------:R-:W-:-:S12]  /*0580*/  BRA.U !UP0, `(.L_x_2) ;  /* 0x0000000508647547 */ /* 0x000fd8000b800000 */
[----:B------:R-:W0:Y:S01]  /*0590*/  LDCU.64 UR10, c[0x0][0x380] ;  /* 0x00007000ff0a77ac */ /* 0x000e220008000a00 */
[----:B------:R-:W-:Y:S02]  /*05a0*/  USHF.L.U32 UR7, UR4, 0x2, URZ ;  /* 0x0000000204077899 */ /* 0x000fe400080006ff */
[----:B------:R-:W-:Y:S02]  /*05b0*/  USHF.L.U64.HI UR9, UR4, 0x2, UR6 ;  /* 0x0000000204097899 */ /* 0x000fe40008010206 */
[----:B0-----:R-:W-:-:S04]  /*05c0*/  UIADD3 UR5, UP0, UPT, UR7, UR10, URZ ;  /* 0x0000000a07057290 */ /* 0x001fc8000ff1e0ff */
[----:B------:R-:W-:Y:S02]  /*05d0*/  UIADD3.X UR6, UPT, UPT, UR9, UR11, URZ, UP0, !UPT ;  /* 0x0000000b09067290 */ /* 0x000fe400087fe4ff */
[----:B------:R-:W-:-:S04]  /*05e0*/  IMAD.U32 R4, RZ, RZ, UR5 ;  /* 0x00000005ff047e24 */ /* 0x000fc8000f8e00ff */
[----:B------:R-:W-:-:S05]  /*05f0*/  MOV R5, UR6 ;  /* 0x0000000600057c02 */ /* 0x000fca0008000f00 */
[----:B------:R-:W2:Y:S01]  /*0600*/  LDG.E R0, desc[UR12][R4.64] ;  /* 0x0000000c04007981 */ /* 0x000ea2000c1e1900 */
[----:B------:R-:W-:-:S04]  /*0610*/  UIADD3 UR5, UP0, UPT, UR7, 0x4, URZ ;  /* 0x0000000407057890 */ /* 0x000fc8000ff1e0ff */
[----:B------:R-:W-:Y:S02]  /*0620*/  UIADD3.X UR6, UPT, UPT, URZ, UR9, URZ, UP0, !UPT ;  /* 0x00000009ff067290 */ /* 0x000fe400087fe4ff */
[----:B------:R-:W-:Y:S02]  /*0630*/  ULOP3.LUT UR5, UR5, 0xfffffffc, URZ, 0xc0, !UPT ;  /* 0xfffffffc05057892 */ /* 0x000fe4000f8ec0ff */
[----:B------:R-:W-:Y:S02]  /*0640*/  ULOP3.LUT UR6, UR6, 0x3, URZ, 0xc0, !UPT ;  /* 0x0000000306067892 */ /* 0x000fe4000f8ec0ff */
[----:B------:R-:W-:-:S04]  /*0650*/  UIADD3 UR5, UP0, UPT, UR5, UR10, URZ ;  /* 0x0000000a05057290 */ /* 0x000fc8000ff1e0ff */
[----:B------:R-:W-:Y:S02]  /*0660*/  UIADD3.X UR6, UPT, UPT, UR6, UR11, URZ, UP0, !UPT ;  /* 0x0000000b06067290 */ /* 0x000fe400087fe4ff */
[----:B------:R-:W-:-:S04]  /*0670*/  MOV R6, UR5 ;  /* 0x0000000500067c02 */ /* 0x000fc80008000f00 */
[----:B------:R-:W-:Y:S01]  /*0680*/  MOV R7, UR6 ;  /* 0x0000000600077c02 */ /* 0x000fe20008000f00 */
[----:B--2---:R-:W-:-:S05]  /*0690*/  FFMA R11, |R3|, R0, R2 ;  /* 0x00000000030b7223 */ /* 0x004fca0000000202 */
[----:B------:R0:W-:Y:S04]  /*06a0*/  STG.E desc[UR12][R4.64], R11 ;  /* 0x0000000b04007986 */ /* 0x0001e8000c10190c */
        /* <DEDUP_REMOVED lines=8> */
[----:B------:R-:W-:Y:S02]  /*0730*/  IMAD.U32 R9, RZ, RZ, UR6 ;  /* 0x00000006ff097e24 */ /* 0x000fe4000f8e00ff */
        /* <DEDUP_REMOVED lines=9> */
[----:B0-----:R-:W-:-:S04]  /*07d0*/  MOV R4, UR5 ;  /* 0x0000000500047c02 */ /* 0x001fc80008000f00 */
        /* <DEDUP_REMOVED lines=10> */
[----:B-1----:R-:W-:-:S04]  /*0880*/  MOV R6, UR5 ;  /* 0x0000000500067c02 */ /* 0x002fc80008000f00 */
        /* <DEDUP_REMOVED lines=10> */
[----:B0-----:R-:W-:-:S04]  /*0930*/  IMAD.U32 R8, RZ, RZ, UR5 ;  /* 0x00000005ff087e24 */ /* 0x001fc8000f8e00ff */
        /* <DEDUP_REMOVED lines=22> */
[----:B------:R-:W-:Y:S02]  /*0aa0*/  IMAD.U32 R7, RZ, RZ, UR6 ;  /* 0x00000006ff077e24 */ /* 0x000fe4000f8e00ff */
[----:B--2---:R-:W-:-:S05]  /*0ab0*/  FFMA R11, |R3|, R0, R2 ;  /* 0x00000000030b7223 */ /* 0x004fca0000000202 */
[----:B------:R0:W-:Y:S04]  /*0ac0*/  STG.E desc[UR12][R4.64], R11 ;  /* 0x0000000b04007986 */ /* 0x0001e8000c10190c */
[----:B-1----:R-:W2:Y:S01]  /*0ad0*/  LDG.E R9, desc[UR12][R6.64] ;  /* 0x0000000c06097981 */ /* 0x002ea2000c1e1900 */
[----:B------:R-:W-:Y:S01]  /*0ae0*/  UIADD3 UR4, UPT, UPT, UR4, 0x8, URZ ;  /* 0x0000000804047890 */ /* 0x000fe2000fffe0ff */
[----:B------:R-:W-:Y:S01]  /*0af0*/  UMOV UR6, URZ ;  /* 0x000000ff00067c82 */ /* 0x000fe20008000000 */
[----:B--2---:R-:W-:-:S05]  /*0b00*/  FFMA R9, |R3|, R9, R2 ;  /* 0x0000000903097223 */ /* 0x004fca0000000202 */
[----:B------:R0:W-:Y:S05]  /*0b10*/  STG.E desc[UR12][R6.64], R9 ;  /* 0x0000000906007986 */ /* 0x0001ea000c10190c */
.L_x_2:
[----:B------:R-:W-:Y:S05]  /*0b20*/  @!P0 EXIT ;  /* 0x000000000000894d */ /* 0x000fea0003800000 */
[----:B------:R-:W-:Y:S02]  /*0b30*/  UISETP.GE.U32.AND UP0, UPT, UR14, 0x4, UPT ;  /* 0x000000040e00788c */ /* 0x000fe4000bf06070 */
[----:B------:R-:W-:Y:S02]  /*0b40*/  ULOP3.LUT UR8, UR8, 0x3, URZ, 0xc0, !UPT ;  /* 0x0000000308087892 */ /* 0x000fe4000f8ec0ff */
[----:B------:R-:W-:Y:S01]  /*0b50*/  UISETP.GE.U32.AND.EX UP0, UPT, URZ, URZ, UPT, UP0 ;  /* 0x000000ffff00728c */ /* 0x000fe2000bf06100 */
[----:B------:R-:W-:Y:S01]  /*0b60*/  UMOV UR5, URZ ;  /* 0x000000ff00057c82 */ /* 0x000fe20008000000 */
[----:B------:R-:W1:Y:S02]  /*0b70*/  LDCU.64 UR16, c[0x0][0x380] ;  /* 0x00007000ff1077ac */ /* 0x000e640008000a00 */
[----:B------:R-:W-:-:S04]  /*0b80*/  ISETP.NE.U32.AND P0, PT, RZ, UR8, PT ;  /* 0x00000008ff007c0c */ /* 0x000fc8000bf05070 */
[----:B------:R-:W-:Y:S01]  /*0b90*/  ISETP.NE.AND.EX P0, PT, RZ, UR5, PT, P0 ;  /* 0x00000005ff007c0c */ /* 0x000fe2000bf05300 */
[----:B------:R-:W-:-:S12]  /*0ba0*/  BRA.U !UP0, `(.L_x_3) ;  /* 0x0000000108b47547 */ /* 0x000fd8000b800000 */
[----:B------:R-:W2:Y:S01]  /*0bb0*/  LDCU.64 UR10, c[0x0][0x380] ;  /* 0x00007000ff0a77ac */ /* 0x000ea20008000a00 */
[----:B------:R-:W-:Y:S02]  /*0bc0*/  USHF.L.U32 UR7, UR4, 0x2, URZ ;  /* 0x0000000204077899 */ /* 0x000fe400080006ff */
[----:B------:R-:W-:Y:S02]  /*0bd0*/  USHF.L.U64.HI UR6, UR4, 0x2, UR6 ;  /* 0x0000000204067899 */ /* 0x000fe40008010206 */
[----:B--2---:R-:W-:-:S04]  /*0be0*/  UIADD3 UR9, UP0, UPT, UR7, UR10, URZ ;  /* 0x0000000a07097290 */ /* 0x004fc8000ff1e0ff */
[----:B------:R-:W-:Y:S02]  /*0bf0*/  UIADD3.X UR14, UPT, UPT, UR6, UR11, URZ, UP0, !UPT ;  /* 0x0000000b060e7290 */ /* 0x000fe400087fe4ff */
[----:B0-----:R-:W-:-:S04]  /*0c00*/  MOV R4, UR9 ;  /* 0x0000000900047c02 */ /* 0x001fc80008000f00 */
        /* <DEDUP_REMOVED lines=19> */
[----:B------:R-:W-:-:S04]  /*0d40*/  IMAD.U32 R8, RZ, RZ, UR9 ;  /* 0x00000009ff087e24 */ /* 0x000fc8000f8e00ff */
[----:B------:R-:W-:Y:S01]  /*0d50*/  MOV R9, UR14 ;  /* 0x0000000e00097c02 */ /* 0x000fe20008000f00 */
[----:B--2---:R-:W-:-:S05]  /*0d60*/  FFMA R13, |R3|, R0, R2 ;  /* 0x00000000030d7223 */ /* 0x004fca0000000202 */
[----:B------:R2:W-:Y:S04]  /*0d70*/  STG.E desc[UR12][R6.64], R13 ;  /* 0x0000000d06007986 */ /* 0x0005e8000c10190c */
[----:B------:R-:W3:Y:S01]  /*0d80*/  LDG.E R0, desc[UR12][R8.64] ;  /* 0x0000000c08007981 */ /* 0x000ee2000c1e1900 */
        /* <DEDUP_REMOVED lines=8> */
[----:B---3--:R-:W-:-:S05]  /*0e10*/  FFMA R11, |R3|, R0, R2 ;  /* 0x00000000030b7223 */ /* 0x008fca0000000202 */
[----:B------:R3:W-:Y:S04]  /*0e20*/  STG.E desc[UR12][R8.64], R11 ;  /* 0x0000000b08007986 */ /* 0x0007e8000c10190c */
[----:B--2---:R-:W2:Y:S01]  /*0e30*/  LDG.E R7, desc[UR12][R4.64] ;  /* 0x0000000c04077981 */ /* 0x004ea2000c1e1900 */
[----:B------:R-:W-:Y:S01]  /*0e40*/  UIADD3 UR4, UPT, UPT, UR4, 0x4, URZ ;  /* 0x0000000404047890 */ /* 0x000fe2000fffe0ff */
[----:B------:R-:W-:Y:S01]  /*0e50*/  UMOV UR6, URZ ;  /* 0x000000ff00067c82 */ /* 0x000fe20008000000 */
[----:B--2---:R-:W-:-:S05]  /*0e60*/  FFMA R7, |R3|, R7, R2 ;  /* 0x0000000703077223 */ /* 0x004fca0000000202 */
[----:B------:R3:W-:Y:S05]  /*0e70*/  STG.E desc[UR12][R4.64], R7 ;  /* 0x0000000704007986 */ /* 0x0007ea000c10190c */
.L_x_3:
[----:B-1----:R-:W-:Y:S05]  /*0e80*/  @!P0 EXIT ;  /* 0x000000000000894d */ /* 0x002fea0003800000 */
.L_x_4:
[----:B------:R-:W-:-:S04]  /*0e90*/  ULEA UR7, UP0, UR4, UR16, 0x2 ;  /* 0x0000001004077291 */ /* 0x000fc8000f8010ff */
[----:B------:R-:W-:Y:S02]  /*0ea0*/  ULEA.HI.X UR6, UR4, UR17, UR6, 0x2, UP0 ;  /* 0x0000001104067291 */ /* 0x000fe400080f1406 */
[----:B01-3--:R-:W-:-:S04]  /*0eb0*/  MOV R4, UR7 ;  /* 0x0000000700047c02 */ /* 0x00bfc80008000f00 */
[----:B------:R-:W-:-:S05]  /*0ec0*/  MOV R5, UR6 ;  /* 0x0000000600057c02 */ /* 0x000fca0008000f00 */
[----:B------:R-:W2:Y:S01]  /*0ed0*/  LDG.E R0, desc[UR12][R4.64] ;  /* 0x0000000c04007981 */ /* 0x000ea2000c1e1900 */
[----:B------:R-:W-:Y:S02]  /*0ee0*/  UIADD3 UR8, UP0, UPT, UR8, -0x1, URZ ;  /* 0xffffffff08087890 */ /* 0x000fe4000ff1e0ff */
[----:B------:R-:W-:Y:S02]  /*0ef0*/  UIADD3 UR4, UPT, UPT, UR4, 0x1, URZ ;  /* 0x0000000104047890 */ /* 0x000fe4000fffe0ff */
[----:B------:R-:W-:Y:S02]  /*0f00*/  UIADD3.X UR5, UPT, UPT, UR5, -0x1, URZ, UP0, !UPT ;  /* 0xffffffff05057890 */ /* 0x000fe400087fe4ff */
[----:B------:R-:W-:Y:S01]  /*0f10*/  UISETP.NE.U32.AND UP0, UPT, UR8, URZ, UPT ;  /* 0x000000ff0800728c */ /* 0x000fe2000bf05070 */
[----:B------:R-:W-:-:S03]  /*0f20*/  UMOV UR6, URZ ;  /* 0x000000ff00067c82 */ /* 0x000fc60008000000 */
[----:B------:R-:W-:Y:S01]  /*0f30*/  UISETP.NE.AND.EX UP0, UPT, UR5, URZ, UPT, UP0 ;  /* 0x000000ff0500728c */ /* 0x000fe2000bf05300 */
[----:B--2---:R-:W-:-:S05]  /*0f40*/  FFMA R7, |R3|, R0, R2 ;  /* 0x0000000003077223 */ /* 0x004fca0000000202 */
[----:B------:R1:W-:Y:S03]  /*0f50*/  STG.E desc[UR12][R4.64], R7 ;  /* 0x0000000704007986 */ /* 0x0003e6000c10190c */
[----:B------:R-:W-:Y:S05]  /*0f60*/  BRA.U UP0, `(.L_x_4) ;  /* 0xfffffffd00c87547 */ /* 0x000fea000b83ffff */
[----:B------:R-:W-:Y:S05]  /*0f70*/  EXIT ;  /* 0x000000000000794d */ /* 0x000fea0003800000 */
.L_x_5:
[----:B------:R-:W-:-:S00]  /*0f80*/  BRA `(.L_x_5) ;  /* 0xfffffffc00fc7947 */ /* 0x000fc0000383ffff */
[----:B------:R-:W-:-:S00]  /*0f90*/  NOP ;  /* 0x0000000000007918 */ /* 0x000fc00000000000 */
        /* <DEDUP_REMOVED lines=14> */
.L_x_48:


//--------------------- .text._Z9kernel_L2PKfPfim --------------------------
	.section	.text._Z9kernel_L2PKfPfim,"ax",@progbits
	.align	128
        .global         _Z9kernel_L2PKfPfim
        .type           _Z9kernel_L2PKfPfim,@function
        .size           _Z9kernel_L2PKfPfim,(.L_x_47 - _Z9kernel_L2PKfPfim)
        .other          _Z9kernel_L2PKfPfim,@"STO_CUDA_ENTRY STV_DEFAULT"
_Z9kernel_L2PKfPfim:
.text._Z9kernel_L2PKfPfim:
[----:B------:R-:W-:Y:S01]  /*0000*/  LDC R1, c[0x0][0x37c] ;  /* 0x0000df00ff017b82 */ /* 0x000fe20000000800 */
[----:B------:R-:W0:Y:S02]  /*0010*/  LDCU.64 UR6, c[0x0][0x398] ;  /* 0x00007300ff0677ac */ /* 0x000e240008000a00 */
[----:B0-----:R-:W-:-:S04]  /*0020*/  ISETP.NE.U32.AND P0, PT, RZ, UR6, PT ;  /* 0x00000006ff007c0c */ /* 0x001fc8000bf05070 */
[----:B------:R-:W-:-:S13]  /*0030*/  ISETP.NE.AND.EX P0, PT, RZ, UR7, PT, P0 ;  /* 0x00000007ff007c0c */ /* 0x000fda000bf05300 */
[----:B------:R-:W-:Y:S05]  /*0040*/  @!P0 EXIT ;  /* 0x000000000000894d */ /* 0x000fea0003800000 */
[----:B------:R-:W0:Y:S01]  /*0050*/  LDC R2, c[0x0][0x390] ;  /* 0x0000e400ff027b82 */ /* 0x000e220000000800 */
[----:B------:R-:W1:Y:S01]  /*0060*/  LDCU.64 UR8, c[0x0][0x358] ;  /* 0x00006b00ff0877ac */ /* 0x000e620008000a00 */
[----:B0-----:R-:W-:-:S13]  /*0070*/  ISETP.GE.AND P0, PT, R2, 0x1, PT ;  /* 0x000000010200780c */ /* 0x001fda0003f06270 */
[----:B-1----:R-:W-:Y:S05]  /*0080*/  @!P0 BRA `(.L_x_6) ;  /* 0x00000014004c8947 */ /* 0x002fea0003800000 */
[----:B------:R-:W-:-:S13]  /*0090*/  ISETP.NE.AND P0, PT, R2, 0x1, PT ;  /* 0x000000010200780c */ /* 0x000fda0003f05270 */
[----:B------:R-:W-:Y:S05]  /*00a0*/  @P0 BRA `(.L_x_7) ;  /* 0x0000000000ac0947 */ /* 0x000fea0003800000 */
[----:B------:R-:W0:Y:S01]  /*00b0*/  LDC.64 R2, c[0x0][0x380] ;  /* 0x0000e000ff027b82 */ /* 0x000e220000000a00 */
[----:B------:R-:W-:Y:S01]  /*00c0*/  CS2R R6, SRZ ;  /* 0x0000000000067805 */ /* 0x000fe2000001ff00 */
[----:B------:R-:W1:Y:S01]  /*00d0*/  LDCU.64 UR4, c[0x0][0x388] ;  /* 0x00007100ff0477ac */ /* 0x000e620008000a00 */
[----:B------:R-:W2:Y:S05]  /*00e0*/  LDCU.64 UR6, c[0x0][0x398] ;  /* 0x00007300ff0677ac */ /* 0x000eaa0008000a00 */
.L_x_10:
[----:B0-----:R-:W-:-:S05]  /*00f0*/  IMAD.WIDE.U32 R4, R7, 0x4, R2 ;  /* 0x0000000407047825 */ /* 0x001fca00078e0002 */
[----:B------:R-:W3:Y:S02]  /*0100*/  LDG.E R8, desc[UR8][R4.64] ;  /* 0x0000000804087981 */ /* 0x000ee4000c1e1900 */
[----:B---3--:R-:W-:-:S05]  /*0110*/  FADD R10, |R8|, -RZ ;  /* 0x800000ff080a7221 */ /* 0x008fca0000000200 */
[----:B------:R-:W-:-:S04]  /*0120*/  LOP3.LUT R10, R10, 0xfe000000, RZ, 0xc0, !PT ;  /* 0xfe0000000a0a7812 */ /* 0x000fc800078ec0ff */
[----:B------:R-:W-:-:S05]  /*0130*/  LOP3.LUT R9, R10, 0x7e800000, RZ, 0x3c, !PT ;  /* 0x7e8000000a097812 */ /* 0x000fca00078e3cff */
[----:B------:R-:W-:-:S04]  /*0140*/  FMUL R0, |R8|, R9 ;  /* 0x0000000908007220 */ /* 0x000fc80000400200 */
[CC--:B------:R-:W-:Y:S01]  /*0150*/  FFMA R9, R0.reuse, R0.reuse, RZ ;  /* 0x0000000000097223 */ /* 0x0c0fe200000000ff */
[----:B------:R-:W-:-:S04]  /*0160*/  FSETP.NAN.AND P0, PT, R0, R0, PT ;  /* 0x000000000000720b */ /* 0x000fc80003f08000 */
[----:B------:R-:W-:-:S05]  /*0170*/  FSEL R9, R9, RZ, P0 ;  /* 0x000000ff09097208 */ /* 0x000fca0000000000 */
[----:B------:R-:W-:-:S04]  /*0180*/  FFMA R11, R0, R0, R9 ;  /* 0x00000000000b7223 */ /* 0x000fc80000000009 */
[----:B------:R-:W-:Y:S01]  /*0190*/  VIADD R0, R11, 0xf3000000 ;  /* 0xf30000000b007836 */ /* 0x000fe20000000000 */
[----:B------:R0:W3:Y:S04]  /*01a0*/  MUFU.RSQ R12, R11 ;  /* 0x0000000b000c7308 */ /* 0x0000e80000001400 */
[----:B------:R-:W-:-:S13]  /*01b0*/  ISETP.GT.U32.AND P0, PT, R0, 0x727fffff, PT ;  /* 0x727fffff0000780c */ /* 0x000fda0003f04070 */
[----:B0--3--:R-:W-:Y:S05]  /*01c0*/  @!P0 BRA `(.L_x_8) ;  /* 0x0000000000108947 */ /* 0x009fea0003800000 */
[----:B------:R-:W-:Y:S01]  /*01d0*/  IMAD.MOV.U32 R0, RZ, RZ, R11 ;  /* 0x000000ffff007224 */ /* 0x000fe200078e000b */
[----:B------:R-:W-:-:S07]  /*01e0*/  MOV R4, 0x200 ;  /* 0x0000020000047802 */ /* 0x000fce0000000f00 */
[----:B-12---:R-:W-:Y:S05]  /*01f0*/  CALL.REL.NOINC `($__internal_0_$__cuda_sm20_sqrt_rn_f32_slowpath) ;  /* 0x0000002000107944 */ /* 0x006fea0003c00000 */
[----:B------:R-:W-:Y:S05]  /*0200*/  BRA `(.L_x_9) ;  /* 0x0000000000107947 */ /* 0x000fea0003800000 */
.L_x_8:
[----:B------:R-:W-:Y:S01]  /*0210*/  FMUL.FTZ R0, R11, R12 ;  /* 0x0000000c0b007220 */ /* 0x000fe20000410000 */
[----:B------:R-:W-:-:S03]  /*0220*/  FMUL.FTZ R4, R12, 0.5 ;  /* 0x3f0000000c047820 */ /* 0x000fc60000410000 */
[----:B------:R-:W-:-:S04]  /*0230*/  FFMA R5, -R0, R0, R11 ;  /* 0x0000000000057223 */ /* 0x000fc8000000010b */
[----:B------:R-:W-:-:S07]  /*0240*/  FFMA R0, R5, R4, R0 ;  /* 0x0000000405007223 */ /* 0x000fce0000000000 */
.L_x_9:
[----:B------:R-:W-:Y:S02]  /*0250*/  LOP3.LUT R5, R10, 0x800000, RZ, 0xfc, !PT ;  /* 0x008000000a057812 */ /* 0x000fe400078efcff */
[----:B------:R-:W-:Y:S02]  /*0260*/  FSETP.NEU.AND P1, PT, |R8|, +INF , PT ;  /* 0x7f8000000800780b */ /* 0x000fe40003f2d200 */
[----:B------:R-:W-:Y:S01]  /*0270*/  FSETP.NEU.AND P0, PT, R9, RZ, PT ;  /* 0x000000ff0900720b */ /* 0x000fe20003f0d000 */
[----:B------:R-:W-:Y:S01]  /*0280*/  FMUL R5, R5, R0 ;  /* 0x0000000005057220 */ /* 0x000fe20000400000 */
[----:B-1----:R-:W-:Y:S01]  /*0290*/  MOV R4, UR4 ;  /* 0x0000000400047c02 */ /* 0x002fe20008000f00 */
[----:B------:R-:W-:-:S03]  /*02a0*/  UIADD3 UR4, UP0, UPT, UR4, 0x4, URZ ;  /* 0x0000000404047890 */ /* 0x000fc6000ff1e0ff */
[C---:B------:R-:W-:Y:S01]  /*02b0*/  FSEL R9, |R8|.reuse, R5, !P1 ;  /* 0x0000000508097208 */ /* 0x040fe20004800200 */
[----:B------:R-:W-:Y:S01]  /*02c0*/  IMAD.U32 R5, RZ, RZ, UR5 ;  /* 0x00000005ff057e24 */ /* 0x000fe2000f8e00ff */
[----:B------:R-:W-:Y:S02]  /*02d0*/  UIADD3.X UR5, UPT, UPT, URZ, UR5, URZ, UP0, !UPT ;  /* 0x00000005ff057290 */ /* 0x000fe400087fe4ff */
[----:B------:R-:W-:Y:S02]  /*02e0*/  FSEL R9, |R8|, R9, !P0 ;  /* 0x0000000908097208 */ /* 0x000fe40004000200 */
[----:B------:R-:W-:-:S03]  /*02f0*/  IADD3 R7, P0, PT, R7, 0x1, RZ ;  /* 0x0000000107077810 */ /* 0x000fc60007f1e0ff */
[----:B------:R3:W-:Y:S02]  /*0300*/  STG.E desc[UR8][R4.64], R9 ;  /* 0x0000000904007986 */ /* 0x0007e4000c101908 */
[----:B------:R-:W-:Y:S01]  /*0310*/  IMAD.X R6, RZ, RZ, R6, P0 ;  /* 0x000000ffff067224 */ /* 0x000fe200000e0606 */
[----:B--2---:R-:W-:-:S04]  /*0320*/  ISETP.GE.U32.AND P0, PT, R7, UR6, PT ;  /* 0x0000000607007c0c */ /* 0x004fc8000bf06070 */
[----:B------:R-:W-:-:S13]  /*0330*/  ISETP.GE.U32.AND.EX P0, PT, R6, UR7, PT, P0 ;  /* 0x0000000706007c0c */ /* 0x000fda000bf06100 */
[----:B---3--:R-:W-:Y:S05]  /*0340*/  @!P0 BRA `(.L_x_10) ;  /* 0xfffffffc00688947 */ /* 0x008fea000383ffff */
[----:B------:R-:W-:Y:S05]  /*0350*/  EXIT ;  /* 0x000000000000794d */ /* 0x000fea0003800000 */
.L_x_7:
[C---:B------:R-:W-:Y:S01]  /*0360*/  VIADD R16, R2.reuse, 0xf ;  /* 0x0000000f02107836 */ /* 0x040fe20000000000 */
[C---:B------:R-:W-:Y:S01]  /*0370*/  IADD3 R9, PT, PT, R2.reuse, 0x7, RZ ;  /* 0x0000000702097810 */ /* 0x040fe20007ffe0ff */
[C---:B------:R-:W-:Y:S01]  /*0380*/  VIADD R18, R2.reuse, 0xffffffff ;  /* 0xffffffff02127836 */ /* 0x040fe20000000000 */
[----:B------:R-:W-:Y:S01]  /*0390*/  LOP3.LUT R20, R2, 0x7, RZ, 0xc0, !PT ;  /* 0x0000000702147812 */ /* 0x000fe200078ec0ff */
[----:B------:R-:W-:Y:S01]  /*03a0*/  UMOV UR4, URZ ;  /* 0x000000ff00047c82 */ /* 0x000fe20008000000 */
[----:B------:R-:W-:Y:S01]  /*03b0*/  LOP3.LUT R11, R16, 0xf, RZ, 0xc0, !PT ;  /* 0x0000000f100b7812 */ /* 0x000fe200078ec0ff */
[----:B------:R-:W-:Y:S01]  /*03c0*/  UMOV UR5, URZ ;  /* 0x000000ff00057c82 */ /* 0x000fe20008000000 */
[C---:B------:R-:W-:Y:S02]  /*03d0*/  LOP3.LUT R10, R9.reuse, 0x7, RZ, 0xc0, !PT ;  /* 0x00000007090a7812 */ /* 0x040fe400078ec0ff */
[C---:B------:R-:W-:Y:S01]  /*03e0*/  LOP3.LUT R8, R2.reuse, 0x7ffffff8, RZ, 0xc0, !PT ;  /* 0x7ffffff802087812 */ /* 0x040fe200078ec0ff */
[----:B------:R-:W-:Y:S01]  /*03f0*/  IMAD.WIDE.U32 R2, R2, 0x4, RZ ;  /* 0x0000000402027825 */ /* 0x000fe200078e00ff */
[----:B------:R-:W-:-:S02]  /*0400*/  LOP3.LUT R9, R9, 0x3, RZ, 0xc0, !PT ;  /* 0x0000000309097812 */ /* 0x000fc400078ec0ff */
[----:B------:R-:W-:Y:S01]  /*0410*/  IADD3 R10, PT, PT, R10, -0x1, RZ ;  /* 0xffffffff0a0a7810 */ /* 0x000fe20007ffe0ff */
[----:B------:R-:W-:-:S07]  /*0420*/  VIADD R11, R11, 0xffffffff ;  /* 0xffffffff0b0b7836 */ /* 0x000fce0000000000 */
.L_x_22:
[----:B0-----:R-:W0:Y:S08]  /*0430*/  LDC R0, c[0x0][0x390] ;  /* 0x0000e400ff007b82 */ /* 0x001e300000000800 */
[----:B------:R-:W1:Y:S01]  /*0440*/  LDC.64 R6, c[0x0][0x380] ;  /* 0x0000e000ff067b82 */ /* 0x000e620000000a00 */
[----:B0-----:R-:W-:-:S04]  /*0450*/  IMAD R5, R0, UR4, RZ ;  /* 0x0000000400057c24 */ /* 0x001fc8000f8e02ff */
[----:B-1----:R-:W-:-:S05]  /*0460*/  IMAD.WIDE.U32 R4, R5, 0x4, R6 ;  /* 0x0000000405047825 */ /* 0x002fca00078e0006 */
[----:B------:R-:W2:Y:S01]  /*0470*/  LDG.E R13, desc[UR8][R4.64] ;  /* 0x00000008040d7981 */ /* 0x000ea2000c1e1900 */
[----:B------:R-:W-:Y:S02]  /*0480*/  VIADD R0, R0, 0xfffffffe ;  /* 0xfffffffe00007836 */ /* 0x000fe40000000000 */
[----:B------:R-:W-:-:S03]  /*0490*/  HFMA2 R15, -RZ, RZ, 0, 5.9604644775390625e-08 ;  /* 0x00000001ff0f7431 */ /* 0x000fc600000001ff */
[----:B------:R-:W-:Y:S01]  /*04a0*/  ISETP.GE.U32.AND P0, PT, R0, 0xf, PT ;  /* 0x0000000f0000780c */ /* 0x000fe20003f06070 */
[----:B--2---:R-:W-:-:S12]  /*04b0*/  FADD R13, |R13|, -RZ ;  /* 0x800000ff0d0d7221 */ /* 0x004fd80000000200 */
[----:B------:R-:W-:Y:S05]  /*04c0*/  @!P0 BRA `(.L_x_11) ;  /* 0x0000000000a08947 */ /* 0x000fea0003800000 */
[----:B------:R-:W-:Y:S01]  /*04d0*/  IMAD.WIDE.U32 R6, R2, UR4, R6 ;  /* 0x0000000402067c25 */ /* 0x000fe2000f8e0006 */
[----:B------:R-:W-:-:S03]  /*04e0*/  LOP3.LUT R0, R18, 0xfffffff0, RZ, 0xc0, !PT ;  /* 0xfffffff012007812 */ /* 0x000fc600078ec0ff */
[----:B------:R-:W-:Y:S01]  /*04f0*/  IMAD R15, R3, UR4, RZ ;  /* 0x00000004030f7c24 */ /* 0x000fe2000f8e02ff */
[----:B------:R-:W-:Y:S01]  /*0500*/  IADD3 R14, P0, PT, R6, 0x20, RZ ;  /* 0x00000020060e7810 */ /* 0x000fe20007f1e0ff */
[----:B------:R-:W-:Y:S02]  /*0510*/  IMAD.MOV.U32 R12, RZ, RZ, RZ ;  /* 0x000000ffff0c7224 */ /* 0x000fe400078e00ff */
[----:B------:R-:W-:Y:S01]  /*0520*/  IMAD.MOV R0, RZ, RZ, -R0 ;  /* 0x000000ffff007224 */ /* 0x000fe200078e0a00 */
[----:B------:R-:W-:-:S09]  /*0530*/  IADD3.X R15, PT, PT, R7, R15, RZ, P0, !PT ;  /* 0x0000000f070f7210 */ /* 0x000fd200007fe4ff */
.L_x_12:
[----:B------:R-:W-:Y:S02]  /*0540*/  IMAD.MOV.U32 R6, RZ, RZ, R14 ;  /* 0x000000ffff067224 */ /* 0x000fe400078e000e */
[----:B------:R-:W-:-:S05]  /*0550*/  IMAD.MOV.U32 R7, RZ, RZ, R15 ;  /* 0x000000ffff077224 */ /* 0x000fca00078e000f */
[----:B------:R-:W2:Y:S04]  /*0560*/  LDG.E R22, desc[UR8][R6.64+-0x1c] ;  /* 0xffffe40806167981 */ /* 0x000ea8000c1e1900 */
[----:B------:R-:W2:Y:S04]  /*0570*/  LDG.E R19, desc[UR8][R6.64+-0x18] ;  /* 0xffffe80806137981 */ /* 0x000ea8000c1e1900 */
[----:B------:R-:W3:Y:S04]  /*0580*/  LDG.E R26, desc[UR8][R6.64+-0x14] ;  /* 0xffffec08061a7981 */ /* 0x000ee8000c1e1900 */
[----:B------:R-:W3:Y:S04]  /*0590*/  LDG.E R21, desc[UR8][R6.64+-0x10] ;  /* 0xfffff00806157981 */ /* 0x000ee8000c1e1900 */
[----:B------:R-:W4:Y:S04]  /*05a0*/  LDG.E R24, desc[UR8][R6.64+-0xc] ;  /* 0xfffff40806187981 */ /* 0x000f28000c1e1900 */
[----:B------:R-:W4:Y:S04]  /*05b0*/  LDG.E R17, desc[UR8][R6.64+-0x8] ;  /* 0xfffff80806117981 */ /* 0x000f28000c1e1900 */
[----:B------:R-:W5:Y:S04]  /*05c0*/  LDG.E R14, desc[UR8][R6.64+-0x4] ;  /* 0xfffffc08060e7981 */ /* 0x000f68000c1e1900 */
[----:B------:R-:W5:Y:S04]  /*05d0*/  LDG.E R15, desc[UR8][R6.64] ;  /* 0x00000008060f7981 */ /* 0x000f68000c1e1900 */
[----:B------:R-:W5:Y:S01]  /*05e0*/  LDG.E R28, desc[UR8][R6.64+0x18] ;  /* 0x00001808061c7981 */ /* 0x000f62000c1e1900 */
[----:B--2---:R-:W-:-:S03]  /*05f0*/  FMNMX3 R19, |R22|, R13, |R19|, !PT ;  /* 0x0000000d16137276 */ /* 0x004fc60007800613 */
[----:B------:R-:W2:Y:S04]  /*0600*/  LDG.E R13, desc[UR8][R6.64+0x4] ;  /* 0x00000408060d7981 */ /* 0x000ea8000c1e1900 */
[----:B------:R-:W2:Y:S01]  /*0610*/  LDG.E R22, desc[UR8][R6.64+0x8] ;  /* 0x0000080806167981 */ /* 0x000ea2000c1e1900 */
[----:B---3--:R-:W-:-:S03]  /*0620*/  FMNMX3 R21, |R26|, R19, |R21|, !PT ;  /* 0x000000131a157276 */ /* 0x008fc60007800615 */
[----:B------:R-:W3:Y:S04]  /*0630*/  LDG.E R26, desc[UR8][R6.64+0xc] ;  /* 0x00000c08061a7981 */ /* 0x000ee8000c1e1900 */
[----:B------:R-:W3:Y:S01]  /*0640*/  LDG.E R19, desc[UR8][R6.64+0x10] ;  /* 0x0000100806137981 */ /* 0x000ee2000c1e1900 */
[----:B----4-:R-:W-:-:S03]  /*0650*/  FMNMX3 R23, |R24|, R21, |R17|, !PT ;  /* 0x0000001518177276 */ /* 0x010fc60007800611 */
[----:B------:R-:W4:Y:S04]  /*0660*/  LDG.E R21, desc[UR8][R6.64+0x14] ;  /* 0x0000140806157981 */ /* 0x000f28000c1e1900 */
[----:B------:R-:W4:Y:S04]  /*0670*/  LDG.E R24, desc[UR8][R6.64+0x1c] ;  /* 0x00001c0806187981 */ /* 0x000f28000c1e1900 */
[----:B------:R-:W4:Y:S01]  /*0680*/  LDG.E R17, desc[UR8][R6.64+0x20] ;  /* 0x0000200806117981 */ /* 0x000f22000c1e1900 */
[----:B------:R-:W-:Y:S02]  /*0690*/  IADD3 R0, PT, PT, R0, 0x10, RZ ;  /* 0x0000001000007810 */ /* 0x000fe40007ffe0ff */
[----:B-----5:R-:W-:-:S02]  /*06a0*/  FMNMX3 R14, |R14|, R23, |R15|, !PT ;  /* 0x000000170e0e7276 */ /* 0x020fc4000780060f */
[----:B------:R-:W-:Y:S01]  /*06b0*/  ISETP.NE.AND P0, PT, R0, RZ, PT ;  /* 0x000000ff0000720c */ /* 0x000fe20003f05270 */
[----:B------:R-:W-:Y:S01]  /*06c0*/  VIADD R12, R12, 0x10 ;  /* 0x000000100c0c7836 */ /* 0x000fe20000000000 */
[----:B--2---:R-:W-:Y:S02]  /*06d0*/  FMNMX3 R13, |R13|, R14, |R22|, !PT ;  /* 0x0000000e0d0d7276 */ /* 0x004fe40007800616 */
[----:B------:R-:W-:Y:S02]  /*06e0*/  IADD3 R14, P1, PT, R6, 0x40, RZ ;  /* 0x00000040060e7810 */ /* 0x000fe40007f3e0ff */
[----:B---3--:R-:W-:-:S04]  /*06f0*/  FMNMX3 R13, |R26|, R13, |R19|, !PT ;  /* 0x0000000d1a0d7276 */ /* 0x008fc80007800613 */
[----:B----4-:R-:W-:Y:S01]  /*0700*/  FMNMX3 R13, |R21|, R13, |R28|, !PT ;  /* 0x0000000d150d7276 */ /* 0x010fe2000780061c */
[----:B------:R-:W-:-:S03]  /*0710*/  IMAD.X R15, RZ, RZ, R7, P1 ;  /* 0x000000ffff0f7224 */ /* 0x000fc600008e0607 */
[----:B------:R-:W-:Y:S01]  /*0720*/  FMNMX3 R13, |R24|, R13, |R17|, !PT ;  /* 0x0000000d180d7276 */ /* 0x000fe20007800611 */
[----:B------:R-:W-:Y:S06]  /*0730*/  @P0 BRA `(.L_x_12) ;  /* 0xfffffffc00800947 */ /* 0x000fec000383ffff */
[----:B------:R-:W-:-:S07]  /*0740*/  IADD3 R15, PT, PT, R12, 0x1, RZ ;  /* 0x000000010c0f7810 */ /* 0x000fce0007ffe0ff */
.L_x_11:
[----:B------:R-:W-:-:S13]  /*0750*/  LOP3.LUT P0, RZ, R18, 0xf, RZ, 0xc0, !PT ;  /* 0x0000000f12ff7812 */ /* 0x000fda000780c0ff */
[----:B------:R-:W-:Y:S05]  /*0760*/  @!P0 BRA `(.L_x_13) ;  /* 0x0000000000a08947 */ /* 0x000fea0003800000 */
[----:B------:R-:W-:Y:S02]  /*0770*/  ISETP.GE.U32.AND P0, PT, R11, 0x7, PT ;  /* 0x000000070b00780c */ /* 0x000fe40003f06070 */
[----:B------:R-:W-:-:S11]  /*0780*/  LOP3.LUT P1, RZ, R16, 0x7, RZ, 0xc0, !PT ;  /* 0x0000000710ff7812 */ /* 0x000fd6000782c0ff */
[----:B------:R-:W-:Y:S05]  /*0790*/  @!P0 BRA `(.L_x_14) ;  /* 0x0000000000388947 */ /* 0x000fea0003800000 */
[----:B------:R-:W-:-:S05]  /*07a0*/  IMAD.WIDE.U32 R6, R15, 0x4, R4 ;  /* 0x000000040f067825 */ /* 0x000fca00078e0004 */
[----:B------:R-:W2:Y:S04]  /*07b0*/  LDG.E R0, desc[UR8][R6.64] ;  /* 0x0000000806007981 */ /* 0x000ea8000c1e1900 */
[----:B------:R-:W2:Y:S04]  /*07c0*/  LDG.E R12, desc[UR8][R6.64+0x4] ;  /* 0x00000408060c7981 */ /* 0x000ea8000c1e1900 */
[----:B------:R-:W3:Y:S04]  /*07d0*/  LDG.E R17, desc[UR8][R6.64+0x8] ;  /* 0x0000080806117981 */ /* 0x000ee8000c1e1900 */
[----:B------:R-:W3:Y:S04]  /*07e0*/  LDG.E R14, desc[UR8][R6.64+0xc] ;  /* 0x00000c08060e7981 */ /* 0x000ee8000c1e1900 */
[----:B------:R-:W4:Y:S04]  /*07f0*/  LDG.E R19, desc[UR8][R6.64+0x10] ;  /* 0x0000100806137981 */ /* 0x000f28000c1e1900 */
[----:B------:R-:W4:Y:S04]  /*0800*/  LDG.E R21, desc[UR8][R6.64+0x14] ;  /* 0x0000140806157981 */ /* 0x000f28000c1e1900 */
[----:B------:R-:W5:Y:S04]  /*0810*/  LDG.E R23, desc[UR8][R6.64+0x18] ;  /* 0x0000180806177981 */ /* 0x000f68000c1e1900 */
[----:B------:R-:W5:Y:S01]  /*0820*/  LDG.E R22, desc[UR8][R6.64+0x1c] ;  /* 0x00001c0806167981 */ /* 0x000f62000c1e1900 */
[----:B------:R-:W-:Y:S01]  /*0830*/  VIADD R15, R15, 0x8 ;  /* 0x000000080f0f7836 */ /* 0x000fe20000000000 */
[----:B--2---:R-:W-:-:S04]  /*0840*/  FMNMX3 R0, |R0|, R13, |R12|, !PT ;  /* 0x0000000d00007276 */ /* 0x004fc8000780060c */
[----:B---3--:R-:W-:-:S04]  /*0850*/  FMNMX3 R0, |R17|, R0, |R14|, !PT ;  /* 0x0000000011007276 */ /* 0x008fc8000780060e */
[----:B----4-:R-:W-:-:S04]  /*0860*/  FMNMX3 R0, |R19|, R0, |R21|, !PT ;  /* 0x0000000013007276 */ /* 0x010fc80007800615 */
[----:B-----5:R-:W-:-:S07]  /*0870*/  FMNMX3 R13, |R23|, R0, |R22|, !PT ;  /* 0x00000000170d7276 */ /* 0x020fce0007800616 */
.L_x_14:
[----:B------:R-:W-:Y:S05]  /*0880*/  @!P1 BRA `(.L_x_13) ;  /* 0x0000000000589947 */ /* 0x000fea0003800000 */
[----:B------:R-:W-:Y:S02]  /*0890*/  ISETP.GE.U32.AND P0, PT, R10, 0x3, PT ;  /* 0x000000030a00780c */ /* 0x000fe40003f06070 */
[----:B------:R-:W-:-:S11]  /*08a0*/  ISETP.NE.AND P1, PT, R9, RZ, PT ;  /* 0x000000ff0900720c */ /* 0x000fd60003f25270 */
[----:B------:R-:W-:Y:S05]  /*08b0*/  @!P0 BRA `(.L_x_15) ;  /* 0x0000000000208947 */ /* 0x000fea0003800000 */
[----:B------:R-:W-:-:S05]  /*08c0*/  IMAD.WIDE.U32 R6, R15, 0x4, R4 ;  /* 0x000000040f067825 */ /* 0x000fca00078e0004 */
[----:B------:R-:W2:Y:S04]  /*08d0*/  LDG.E R0, desc[UR8][R6.64] ;  /* 0x0000000806007981 */ /* 0x000ea8000c1e1900 */
[----:B------:R-:W2:Y:S04]  /*08e0*/  LDG.E R12, desc[UR8][R6.64+0x4] ;  /* 0x00000408060c7981 */ /* 0x000ea8000c1e1900 */
[----:B------:R-:W3:Y:S04]  /*08f0*/  LDG.E R17, desc[UR8][R6.64+0x8] ;  /* 0x0000080806117981 */ /* 0x000ee8000c1e1900 */
[----:B------:R-:W3:Y:S01]  /*0900*/  LDG.E R14, desc[UR8][R6.64+0xc] ;  /* 0x00000c08060e7981 */ /* 0x000ee2000c1e1900 */
[----:B------:R-:W-:Y:S01]  /*0910*/  VIADD R15, R15, 0x4 ;  /* 0x000000040f0f7836 */ /* 0x000fe20000000000 */
[----:B--2---:R-:W-:-:S04]  /*0920*/  FMNMX3 R0, |R0|, R13, |R12|, !PT ;  /* 0x0000000d00007276 */ /* 0x004fc8000780060c */
[----:B---3--:R-:W-:-:S07]  /*0930*/  FMNMX3 R13, |R17|, R0, |R14|, !PT ;  /* 0x00000000110d7276 */ /* 0x008fce000780060e */
.L_x_15:
[----:B------:R-:W-:Y:S05]  /*0940*/  @!P1 BRA `(.L_x_13) ;  /* 0x0000000000289947 */ /* 0x000fea0003800000 */
[----:B------:R-:W-:-:S05]  /*0950*/  IMAD.WIDE.U32 R6, R15, 0x4, R4 ;  /* 0x000000040f067825 */ /* 0x000fca00078e0004 */
[----:B------:R-:W2:Y:S01]  /*0960*/  LDG.E R0, desc[UR8][R6.64] ;  /* 0x0000000806007981 */ /* 0x000ea2000c1e1900 */
[----:B------:R-:W-:Y:S02]  /*0970*/  ISETP.NE.AND P0, PT, R9, 0x1, PT ;  /* 0x000000010900780c */ /* 0x000fe40003f05270 */
[----:B--2---:R-:W-:-:S11]  /*0980*/  FMNMX R13, R13, |R0|, !PT ;  /* 0x400000000d0d7209 */ /* 0x004fd60007800000 */
[----:B------:R-:W-:Y:S05]  /*0990*/  @!P0 BRA `(.L_x_13) ;  /* 0x0000000000148947 */ /* 0x000fea0003800000 */
[----:B------:R-:W-:Y:S01]  /*09a0*/  ISETP.NE.AND P0, PT, R9, 0x2, PT ;  /* 0x000000020900780c */ /* 0x000fe20003f05270 */
[----:B------:R-:W2:-:S12]  /*09b0*/  LDG.E R0, desc[UR8][R6.64+0x4] ;  /* 0x0000040806007981 */ /* 0x000e98000c1e1900 */
[----:B------:R-:W3:Y:S01]  /*09c0*/  @P0 LDG.E R12, desc[UR8][R6.64+0x8] ;  /* 0x00000808060c0981 */ /* 0x000ee2000c1e1900 */
[----:B--2---:R-:W-:-:S04]  /*09d0*/  FMNMX R13, R13, |R0|, !PT ;  /* 0x400000000d0d7209 */ /* 0x004fc80007800000 */
[----:B---3--:R-:W-:-:S07]  /*09e0*/  @P0 FMNMX R13, R13, |R12|, !PT ;  /* 0x4000000c0d0d0209 */ /* 0x008fce0007800000 */
.L_x_13:
[----:B------:R-:W-:Y:S01]  /*09f0*/  ISETP.GE.U32.AND P0, PT, R18, 0x7, PT ;  /* 0x000000071200780c */ /* 0x000fe20003f06070 */
[----:B------:R-:W-:Y:S01]  /*0a00*/  HFMA2 R19, -RZ, RZ, 0, 0 ;  /* 0x00000000ff137431 */ /* 0x000fe200000001ff */
[----:B------:R-:W-:Y:S01]  /*0a10*/  MOV R12, R13 ;  /* 0x0000000d000c7202 */ /* 0x000fe20000000f00 */
[----:B------:R-:W-:Y:S02]  /*0a20*/  IMAD.MOV.U32 R14, RZ, RZ, RZ ;  /* 0x000000ffff0e7224 */ /* 0x000fe400078e00ff */
[----:B------:R-:W-:Y:S01]  /*0a30*/  IMAD.MOV.U32 R22, RZ, RZ, RZ ;  /* 0x000000ffff167224 */ /* 0x000fe200078e00ff */
[----:B------:R-:W-:-:S04]  /*0a40*/  LOP3.LUT R13, R12, 0xfe000000, RZ, 0xc0, !PT ;  /* 0xfe0000000c0d7812 */ /* 0x000fc800078ec0ff */
[----:B------:R-:W-:-:S05]  /*0a50*/  LOP3.LUT R15, R13, 0x7e800000, RZ, 0x3c, !PT ;  /* 0x7e8000000d0f7812 */ /* 0x000fca00078e3cff */
[----:B------:R-:W-:Y:S01]  /*0a60*/  FMUL R17, R15, R12 ;  /* 0x0000000c0f117220 */ /* 0x000fe20000400000 */
[----:B------:R-:W-:Y:S06]  /*0a70*/  @!P0 BRA `(.L_x_16) ;  /* 0x00000004001c8947 */ /* 0x000fec0003800000 */
[----:B------:R-:W-:Y:S01]  /*0a80*/  IMAD.MOV.U32 R14, RZ, RZ, RZ ;  /* 0x000000ffff0e7224 */ /* 0x000fe200078e00ff */
[----:B------:R-:W-:Y:S01]  /*0a90*/  MOV R19, RZ ;  /* 0x000000ff00137202 */ /* 0x000fe20000000f00 */
[----:B------:R-:W-:-:S07]  /*0aa0*/  IMAD.MOV.U32 R22, RZ, RZ, RZ ;  /* 0x000000ffff167224 */ /* 0x000fce00078e00ff */
.L_x_17:
[----:B------:R-:W-:-:S05]  /*0ab0*/  IMAD.WIDE.U32 R6, R19, 0x4, R4 ;  /* 0x0000000413067825 */ /* 0x000fca00078e0004 */
[----:B------:R-:W2:Y:S04]  /*0ac0*/  LDG.E R0, desc[UR8][R6.64] ;  /* 0x0000000806007981 */ /* 0x000ea8000c1e1900 */
[----:B------:R-:W3:Y:S04]  /*0ad0*/  LDG.E R28, desc[UR8][R6.64+0x4] ;  /* 0x00000408061c7981 */ /* 0x000ee8000c1e1900 */
[----:B------:R-:W4:Y:S01]  /*0ae0*/  LDG.E R26, desc[UR8][R6.64+0x8] ;  /* 0x00000808061a7981 */ /* 0x000f22000c1e1900 */
[----:B------:R-:W-:-:S03]  /*0af0*/  ISETP.NE.AND P5, PT, R19, R22, PT ;  /* 0x000000161300720c */ /* 0x000fc60003fa5270 */
[----:B------:R-:W5:Y:S01]  /*0b00*/  LDG.E R21, desc[UR8][R6.64+0xc] ;  /* 0x00000c0806157981 */ /* 0x000f62000c1e1900 */
[----:B------:R-:W-:Y:S01]  /*0b10*/  VIADD R24, R22, 0x1 ;  /* 0x0000000116187836 */ /* 0x000fe20000000000 */
[----:B------:R-:W-:Y:S02]  /*0b20*/  IADD3 R23, PT, PT, R19, 0x1, RZ ;  /* 0x0000000113177810 */ /* 0x000fe40007ffe0ff */
[----:B------:R-:W5:Y:S01]  /*0b30*/  LDG.E R29, desc[UR8][R6.64+0x1c] ;  /* 0x00001c08061d7981 */ /* 0x000f62000c1e1900 */
[----:B--2---:R-:W-:-:S05]  /*0b40*/  FMUL R0, R15, |R0| ;  /* 0x400000000f007220 */ /* 0x004fca0000400000 */
[----:B------:R-:W-:-:S13]  /*0b50*/  FSETP.NEU.OR P5, PT, R0, R17, P5 ;  /* 0x000000110000720b */ /* 0x000fda0002fad400 */
[----:B------:R-:W-:Y:S02]  /*0b60*/  @!P5 IMAD.MOV R24, RZ, RZ, R22 ;  /* 0x000000ffff18d224 */ /* 0x000fe400078e0216 */
[----:B---3--:R-:W-:Y:S02]  /*0b70*/  FMUL R22, R15, |R28| ;  /* 0x4000001c0f167220 */ /* 0x008fe40000400000 */
[----:B------:R-:W2:Y:S01]  /*0b80*/  LDG.E R28, desc[UR8][R6.64+0x10] ;  /* 0x00001008061c7981 */ /* 0x000ea2000c1e1900 */
[----:B------:R-:W-:-:S04]  /*0b90*/  ISETP.NE.AND P4, PT, R23, R24, PT ;  /* 0x000000181700720c */ /* 0x000fc80003f85270 */
[----:B------:R-:W-:Y:S01]  /*0ba0*/  FSETP.NEU.OR P4, PT, R22, R17, P4 ;  /* 0x000000111600720b */ /* 0x000fe2000278d400 */
[----:B------:R-:W-:-:S12]  /*0bb0*/  VIADD R23, R24, 0x1 ;  /* 0x0000000118177836 */ /* 0x000fd80000000000 */
[----:B------:R-:W-:Y:S01]  /*0bc0*/  @!P4 IADD3 R23, PT, PT, R24, RZ, RZ ;  /* 0x000000ff1817c210 */ /* 0x000fe20007ffe0ff */
[----:B------:R-:W-:-:S05]  /*0bd0*/  VIADD R24, R19, 0x2 ;  /* 0x0000000213187836 */ /* 0x000fca0000000000 */
[----:B------:R-:W-:Y:S02]  /*0be0*/  ISETP.NE.AND P3, PT, R24, R23, PT ;  /* 0x000000171800720c */ /* 0x000fe40003f65270 */
[----:B------:R-:W3:Y:S01]  /*0bf0*/  LDG.E R24, desc[UR8][R6.64+0x14] ;  /* 0x0000140806187981 */ /* 0x000ee2000c1e1900 */
[----:B----4-:R-:W-:-:S05]  /*0c00*/  FMUL R26, R15, |R26| ;  /* 0x4000001a0f1a7220 */ /* 0x010fca0000400000 */
[----:B------:R-:W-:Y:S02]  /*0c10*/  FSETP.NEU.OR P3, PT, R26, R17, P3 ;  /* 0x000000111a00720b */ /* 0x000fe40001f6d400 */
[----:B------:R-:W-:Y:S01]  /*0c20*/  IADD3 R25, PT, PT, R23, 0x1, RZ ;  /* 0x0000000117197810 */ /* 0x000fe20007ffe0ff */
[----:B-----5:R-:W-:-:S10]  /*0c30*/  FMUL R21, R15, |R21| ;  /* 0x400000150f157220 */ /* 0x020fd40000400000 */
[----:B------:R-:W-:Y:S01]  /*0c40*/  @!P3 IMAD.MOV R25, RZ, RZ, R23 ;  /* 0x000000ffff19b224 */ /* 0x000fe200078e0217 */
[----:B------:R-:W-:-:S04]  /*0c50*/  IADD3 R23, PT, PT, R19, 0x3, RZ ;  /* 0x0000000313177810 */ /* 0x000fc80007ffe0ff */
[----:B------:R-:W-:-:S04]  /*0c60*/  ISETP.NE.AND P2, PT, R23, R25, PT ;  /* 0x000000191700720c */ /* 0x000fc80003f45270 */
[----:B------:R-:W-:Y:S01]  /*0c70*/  FSETP.NEU.OR P2, PT, R21, R17, P2 ;  /* 0x000000111500720b */ /* 0x000fe2000174d400 */
[----:B------:R-:W-:Y:S02]  /*0c80*/  VIADD R27, R25, 0x1 ;  /* 0x00000001191b7836 */ /* 0x000fe40000000000 */
[----:B------:R-:W-:-:S10]  /*0c90*/  VIADD R23, R19, 0x4 ;  /* 0x0000000413177836 */ /* 0x000fd40000000000 */
[----:B------:R-:W-:-:S04]  /*0ca0*/  @!P2 IADD3 R27, PT, PT, R25, RZ, RZ ;  /* 0x000000ff191ba210 */ /* 0x000fc80007ffe0ff */
[----:B------:R-:W-:Y:S02]  /*0cb0*/  ISETP.NE.AND P0, PT, R23, R27, PT ;  /* 0x0000001b1700720c */ /* 0x000fe40003f05270 */
[----:B------:R-:W-:Y:S02]  /*0cc0*/  IADD3 R23, PT, PT, R27, 0x1, RZ ;  /* 0x000000011b177810 */ /* 0x000fe40007ffe0ff */
[----:B------:R-:W-:Y:S01]  /*0cd0*/  IADD3 R25, PT, PT, R19, 0x5, RZ ;  /* 0x0000000513197810 */ /* 0x000fe20007ffe0ff */
[----:B--2---:R-:W-:-:S05]  /*0ce0*/  FMUL R28, R15, |R28| ;  /* 0x4000001c0f1c7220 */ /* 0x004fca0000400000 */
[----:B------:R-:W-:-:S13]  /*0cf0*/  FSETP.NEU.OR P0, PT, R28, R17, P0 ;  /* 0x000000111c00720b */ /* 0x000fda000070d400 */
[----:B------:R-:W-:-:S05]  /*0d00*/  @!P0 IMAD.MOV R23, RZ, RZ, R27 ;  /* 0x000000ffff178224 */ /* 0x000fca00078e021b */
[----:B------:R-:W-:Y:S01]  /*0d10*/  ISETP.NE.AND P1, PT, R25, R23, PT ;  /* 0x000000171900720c */ /* 0x000fe20003f25270 */
[----:B---3--:R-:W-:Y:S02]  /*0d20*/  FMUL R25, R15, |R24| ;  /* 0x400000180f197220 */ /* 0x008fe40000400000 */
[----:B------:R-:W2:Y:S03]  /*0d30*/  LDG.E R24, desc[UR8][R6.64+0x18] ;  /* 0x0000180806187981 */ /* 0x000ea6000c1e1900 */
[----:B------:R-:W-:Y:S01]  /*0d40*/  FSETP.NEU.OR P1, PT, R25, R17, P1 ;  /* 0x000000111900720b */ /* 0x000fe20000f2d400 */
[----:B------:R-:W-:Y:S01]  /*0d50*/  @P5 FFMA R14, R0, R0, R14 ;  /* 0x00000000000e5223 */ /* 0x000fe2000000000e */
[----:B------:R-:W-:-:S11]  /*0d60*/  VIADD R0, R23, 0x1 ;  /* 0x0000000117007836 */ /* 0x000fd60000000000 */
[----:B------:R-:W-:Y:S01]  /*0d70*/  @!P1 IADD3 R0, PT, PT, R23, RZ, RZ ;  /* 0x000000ff17009210 */ /* 0x000fe20007ffe0ff */
[----:B------:R-:W-:-:S05]  /*0d80*/  VIADD R23, R19, 0x6 ;  /* 0x0000000613177836 */ /* 0x000fca0000000000 */
[----:B------:R-:W-:Y:S01]  /*0d90*/  ISETP.NE.AND P5, PT, R23, R0, PT ;  /* 0x000000001700720c */ /* 0x000fe20003fa5270 */
[----:B------:R-:W-:Y:S01]  /*0da0*/  @P4 FFMA R14, R22, R22, R14 ;  /* 0x00000016160e4223 */ /* 0x000fe2000000000e */
[----:B------:R-:W-:-:S03]  /*0db0*/  IADD3 R27, PT, PT, R19, 0x7, RZ ;  /* 0x00000007131b7810 */ /* 0x000fc60007ffe0ff */
[----:B------:R-:W-:Y:S01]  /*0dc0*/  @P3 FFMA R14, R26, R26, R14 ;  /* 0x0000001a1a0e3223 */ /* 0x000fe2000000000e */
[----:B------:R-:W-:Y:S02]  /*0dd0*/  VIADD R19, R19, 0x8 ;  /* 0x0000000813137836 */ /* 0x000fe40000000000 */
[----:B------:R-:W-:Y:S01]  /*0de0*/  FMUL R29, R15, |R29| ;  /* 0x4000001d0f1d7220 */ /* 0x000fe20000400000 */
[----:B------:R-:W-:-:S04]  /*0df0*/  @P2 FFMA R14, R21, R21, R14 ;  /* 0x00000015150e2223 */ /* 0x000fc8000000000e */
[----:B------:R-:W-:Y:S01]  /*0e00*/  @P0 FFMA R14, R28, R28, R14 ;  /* 0x0000001c1c0e0223 */ /* 0x000fe2000000000e */
[----:B------:R-:W-:-:S03]  /*0e10*/  ISETP.NE.AND P0, PT, R19, R8, PT ;  /* 0x000000081300720c */ /* 0x000fc60003f05270 */
[----:B------:R-:W-:Y:S01]  /*0e20*/  @P1 FFMA R14, R25, R25, R14 ;  /* 0x00000019190e1223 */ /* 0x000fe2000000000e */
[----:B--2---:R-:W-:-:S05]  /*0e30*/  FMUL R23, R15, |R24| ;  /* 0x400000180f177220 */ /* 0x004fca0000400000 */
[----:B------:R-:W-:Y:S02]  /*0e40*/  FSETP.NEU.OR P5, PT, R23, R17, P5 ;  /* 0x000000111700720b */ /* 0x000fe40002fad400 */
[----:B------:R-:W-:-:S11]  /*0e50*/  IADD3 R24, PT, PT, R0, 0x1, RZ ;  /* 0x0000000100187810 */ /* 0x000fd60007ffe0ff */
[----:B------:R-:W-:-:S05]  /*0e60*/  @!P5 IMAD.MOV R24, RZ, RZ, R0 ;  /* 0x000000ffff18d224 */ /* 0x000fca00078e0200 */
[----:B------:R-:W-:-:S04]  /*0e70*/  ISETP.NE.AND P3, PT, R27, R24, PT ;  /* 0x000000181b00720c */ /* 0x000fc80003f65270 */
[----:B------:R-:W-:Y:S01]  /*0e80*/  FSETP.NEU.OR P3, PT, R29, R17, P3 ;  /* 0x000000111d00720b */ /* 0x000fe20001f6d400 */
[----:B------:R-:W-:Y:S01]  /*0e90*/  @P5 FFMA R14, R23, R23, R14 ;  /* 0x00000017170e5223 */ /* 0x000fe2000000000e */
[----:B------:R-:W-:-:S11]  /*0ea0*/  IADD3 R22, PT, PT, R24, 0x1, RZ ;  /* 0x0000000118167810 */ /* 0x000fd60007ffe0ff */
[----:B------:R-:W-:Y:S01]  /*0eb0*/  @P3 FFMA R14, R29, R29, R14 ;  /* 0x0000001d1d0e3223 */ /* 0x000fe2000000000e */
[----:B------:R-:W-:Y:S01]  /*0ec0*/  @!P3 IMAD.MOV R22, RZ, RZ, R24 ;  /* 0x000000ffff16b224 */ /* 0x000fe200078e0218 */
[----:B------:R-:W-:Y:S06]  /*0ed0*/  @P0 BRA `(.L_x_17) ;  /* 0xfffffff800f40947 */ /* 0x000fec000383ffff */
[----:B------:R-:W-:-:S07]  /*0ee0*/  MOV R19, R8 ;  /* 0x0000000800137202 */ /* 0x000fce0000000f00 */
.L_x_16:
[----:B------:R-:W-:-:S13]  /*0ef0*/  ISETP.NE.AND P0, PT, R20, RZ, PT ;  /* 0x000000ff1400720c */ /* 0x000fda0003f05270 */
[----:B------:R-:W-:Y:S05]  /*0f00*/  @!P0 BRA `(.L_x_18) ;  /* 0x0000000400308947 */ /* 0x000fea0003800000 */
[----:B------:R-:W0:Y:S01]  /*0f10*/  LDC R0, c[0x0][0x390] ;  /* 0x0000e400ff007b82 */ /* 0x000e220000000800 */
[----:B------:R-:W-:-:S05]  /*0f20*/  VIADD R6, R20, 0xffffffff ;  /* 0xffffffff14067836 */ /* 0x000fca0000000000 */
[----:B------:R-:W-:-:S13]  /*0f30*/  ISETP.GE.U32.AND P0, PT, R6, 0x3, PT ;  /* 0x000000030600780c */ /* 0x000fda0003f06070 */
[----:B------:R-:W-:Y:S05]  /*0f40*/  @!P0 BRA `(.L_x_19) ;  /* 0x0000000000848947 */ /* 0x000fea0003800000 */
[----:B------:R-:W-:-:S05]  /*0f50*/  IMAD.WIDE.U32 R6, R19, 0x4, R4 ;  /* 0x0000000413067825 */ /* 0x000fca00078e0004 */
[----:B------:R-:W2:Y:S04]  /*0f60*/  LDG.E R28, desc[UR8][R6.64] ;  /* 0x00000008061c7981 */ /* 0x000ea8000c1e1900 */
[----:B------:R-:W3:Y:S04]  /*0f70*/  LDG.E R23, desc[UR8][R6.64+0x4] ;  /* 0x0000040806177981 */ /* 0x000ee8000c1e1900 */
[----:B------:R-:W4:Y:S04]  /*0f80*/  LDG.E R24, desc[UR8][R6.64+0x8] ;  /* 0x0000080806187981 */ /* 0x000f28000c1e1900 */
[----:B------:R1:W5:Y:S01]  /*0f90*/  LDG.E R26, desc[UR8][R6.64+0xc] ;  /* 0x00000c08061a7981 */ /* 0x000362000c1e1900 */
[----:B------:R-:W-:-:S02]  /*0fa0*/  ISETP.NE.AND P0, PT, R19, R22, PT ;  /* 0x000000161300720c */ /* 0x000fc40003f05270 */
[----:B------:R-:W-:Y:S01]  /*0fb0*/  IADD3 R25, PT, PT, R22, 0x1, RZ ;  /* 0x0000000116197810 */ /* 0x000fe20007ffe0ff */
[----:B-1----:R-:W-:Y:S02]  /*0fc0*/  VIADD R7, R19, 0x2 ;  /* 0x0000000213077836 */ /* 0x002fe40000000000 */
[C---:B--2---:R-:W-:Y:S01]  /*0fd0*/  FMUL R21, R15.reuse, |R28| ;  /* 0x4000001c0f157220 */ /* 0x044fe20000400000 */
[----:B---3--:R-:W-:-:S04]  /*0fe0*/  FMUL R23, R15, |R23| ;  /* 0x400000170f177220 */ /* 0x008fc80000400000 */
[----:B------:R-:W-:Y:S01]  /*0ff0*/  FSETP.NEU.OR P0, PT, R21, R17, P0 ;  /* 0x000000111500720b */ /* 0x000fe2000070d400 */
[----:B-----5:R-:W-:-:S12]  /*1000*/  FMUL R27, R15, |R26| ;  /* 0x4000001a0f1b7220 */ /* 0x020fd80000400000 */
[----:B------:R-:W-:Y:S01]  /*1010*/  @!P0 IMAD.MOV R25, RZ, RZ, R22 ;  /* 0x000000ffff198224 */ /* 0x000fe200078e0216 */
[----:B------:R-:W-:Y:S01]  /*1020*/  IADD3 R22, PT, PT, R19, 0x1, RZ ;  /* 0x0000000113167810 */ /* 0x000fe20007ffe0ff */
[----:B------:R-:W-:-:S03]  /*1030*/  @P0 FFMA R14, R21, R21, R14 ;  /* 0x00000015150e0223 */ /* 0x000fc6000000000e */
[----:B------:R-:W-:Y:S01]  /*1040*/  ISETP.NE.AND P1, PT, R22, R25, PT ;  /* 0x000000191600720c */ /* 0x000fe20003f25270 */
[----:B------:R-:W-:-:S03]  /*1050*/  VIADD R22, R25, 0x1 ;  /* 0x0000000119167836 */ /* 0x000fc60000000000 */
[----:B------:R-:W-:-:S13]  /*1060*/  FSETP.NEU.OR P1, PT, R23, R17, P1 ;  /* 0x000000111700720b */ /* 0x000fda0000f2d400 */
[----:B------:R-:W-:Y:S01]  /*1070*/  @!P1 IADD3 R22, PT, PT, R25, RZ, RZ ;  /* 0x000000ff19169210 */ /* 0x000fe20007ffe0ff */
[----:B----4-:R-:W-:Y:S01]  /*1080*/  FMUL R25, R15, |R24| ;  /* 0x400000180f197220 */ /* 0x010fe20000400000 */
[----:B------:R-:W-:Y:S02]  /*1090*/  @P1 FFMA R14, R23, R23, R14 ;  /* 0x00000017170e1223 */ /* 0x000fe4000000000e */
[----:B------:R-:W-:Y:S02]  /*10a0*/  ISETP.NE.AND P2, PT, R7, R22, PT ;  /* 0x000000160700720c */ /* 0x000fe40003f45270 */
[----:B------:R-:W-:Y:S02]  /*10b0*/  IADD3 R6, PT, PT, R22, 0x1, RZ ;  /* 0x0000000116067810 */ /* 0x000fe40007ffe0ff */
[----:B------:R-:W-:Y:S02]  /*10c0*/  FSETP.NEU.OR P2, PT, R25, R17, P2 ;  /* 0x000000111900720b */ /* 0x000fe4000174d400 */
[----:B------:R-:W-:-:S02]  /*10d0*/  IADD3 R7, PT, PT, R19, 0x3, RZ ;  /* 0x0000000313077810 */ /* 0x000fc40007ffe0ff */
[----:B------:R-:W-:-:S09]  /*10e0*/  IADD3 R19, PT, PT, R19, 0x4, RZ ;  /* 0x0000000413137810 */ /* 0x000fd20007ffe0ff */
[----:B------:R-:W-:Y:S02]  /*10f0*/  @!P2 IMAD.MOV R6, RZ, RZ, R22 ;  /* 0x000000ffff06a224 */ /* 0x000fe400078e0216 */
[----:B------:R-:W-:Y:S02]  /*1100*/  @P2 FFMA R14, R25, R25, R14 ;  /* 0x00000019190e2223 */ /* 0x000fe4000000000e */
[----:B------:R-:W-:Y:S01]  /*1110*/  VIADD R22, R6, 0x1 ;  /* 0x0000000106167836 */ /* 0x000fe20000000000 */
[----:B------:R-:W-:-:S04]  /*1120*/  ISETP.NE.AND P3, PT, R7, R6, PT ;  /* 0x000000060700720c */ /* 0x000fc80003f65270 */
[----:B------:R-:W-:-:S13]  /*1130*/  FSETP.NEU.OR P3, PT, R27, R17, P3 ;  /* 0x000000111b00720b */ /* 0x000fda0001f6d400 */
[----:B------:R-:W-:Y:S01]  /*1140*/  @P3 FFMA R14, R27, R27, R14 ;  /* 0x0000001b1b0e3223 */ /* 0x000fe2000000000e */
[----:B------:R-:W-:-:S07]  /*1150*/  @!P3 IMAD.MOV R22, RZ, RZ, R6 ;  /* 0x000000ffff16b224 */ /* 0x000fce00078e0206 */
.L_x_19:
[----:B0-----:R-:W-:-:S13]  /*1160*/  LOP3.LUT P0, R6, R0, 0x3, RZ, 0xc0, !PT ;  /* 0x0000000300067812 */ /* 0x001fda000780c0ff */
[----:B------:R-:W-:Y:S05]  /*1170*/  @!P0 BRA `(.L_x_18) ;  /* 0x0000000000948947 */ /* 0x000fea0003800000 */
[----:B------:R-:W-:-:S13]  /*1180*/  ISETP.NE.AND P3, PT, R6, 0x1, PT ;  /* 0x000000010600780c */ /* 0x000fda0003f65270 */
[----:B------:R-:W-:-:S05]  /*1190*/  @P3 IMAD.WIDE.U32 R6, R19, 0x4, R4 ;  /* 0x0000000413063825 */ /* 0x000fca00078e0004 */
[----:B------:R-:W2:Y:S01]  /*11a0*/  @P3 LDG.E R24, desc[UR8][R6.64] ;  /* 0x0000000806183981 */ /* 0x000ea2000c1e1900 */
[----:B------:R-:W-:-:S03]  /*11b0*/  LOP3.LUT R0, R0, 0x1, RZ, 0xc0, !PT ;  /* 0x0000000100007812 */ /* 0x000fc600078ec0ff */
[----:B------:R-:W3:Y:S01]  /*11c0*/  @P3 LDG.E R26, desc[UR8][R6.64+0x4] ;  /* 0x00000408061a3981 */ /* 0x000ee2000c1e1900 */
[----:B------:R-:W-:Y:S02]  /*11d0*/  ISETP.NE.U32.AND P2, PT, R0, 0x1, PT ;  /* 0x000000010000780c */ /* 0x000fe40003f45070 */
[C---:B------:R-:W-:Y:S02]  /*11e0*/  @P3 ISETP.NE.AND P0, PT, R19.reuse, R22, PT ;  /* 0x000000161300320c */ /* 0x040fe40003f05270 */
[C---:B------:R-:W-:Y:S01]  /*11f0*/  @P3 IADD3 R23, PT, PT, R19.reuse, 0x1, RZ ;  /* 0x0000000113173810 */ /* 0x040fe20007ffe0ff */
[----:B------:R-:W-:-:S08]  /*1200*/  @P3 VIADD R19, R19, 0x2 ;  /* 0x0000000213133836 */ /* 0x000fd00000000000 */
[----:B------:R-:W-:-:S06]  /*1210*/  @!P2 IMAD.WIDE.U32 R4, R19, 0x4, R4 ;  /* 0x000000041304a825 */ /* 0x000fcc00078e0004 */
[----:B------:R-:W4:Y:S01]  /*1220*/  @!P2 LDG.E R4, desc[UR8][R4.64] ;  /* 0x000000080404a981 */ /* 0x000f22000c1e1900 */
[----:B------:R-:W-:Y:S02]  /*1230*/  @P3 IADD3 R0, PT, PT, R22, 0x1, RZ ;  /* 0x0000000116003810 */ /* 0x000fe40007ffe0ff */
[----:B------:R-:W-:Y:S02]  /*1240*/  PLOP3.LUT P4, PT, PT, PT, PT, 0x8, 0x80 ;  /* 0x000000000080781c */ /* 0x000fe40003f8e170 */
[----:B------:R-:W-:Y:S01]  /*1250*/  PLOP3.LUT P5, PT, PT, PT, PT, 0x8, 0x80 ;  /* 0x000000000080781c */ /* 0x000fe20003fae170 */
[C---:B--2---:R-:W-:Y:S01]  /*1260*/  @P3 FMUL R21, R15.reuse, |R24| ;  /* 0x400000180f153220 */ /* 0x044fe20000400000 */
[----:B---3--:R-:W-:-:S04]  /*1270*/  @P3 FMUL R7, R15, |R26| ;  /* 0x4000001a0f073220 */ /* 0x008fc80000400000 */
[----:B------:R-:W-:Y:S02]  /*1280*/  @P3 FSETP.NEU.OR P1, PT, R21, R17, P0 ;  /* 0x000000111500320b */ /* 0x000fe4000072d400 */
[----:B------:R-:W-:Y:S02]  /*1290*/  PLOP3.LUT P0, PT, PT, PT, PT, 0x80, 0x8 ;  /* 0x000000000008781c */ /* 0x000fe40003f0f070 */
[----:B------:R-:W-:Y:S02]  /*12a0*/  @P3 PLOP3.LUT P0, PT, P1, PT, PT, 0x80, 0x8 ;  /* 0x000000000008381c */ /* 0x000fe40000f0f070 */
[----:B------:R-:W-:-:S11]  /*12b0*/  @P3 PLOP3.LUT P4, PT, P1, PT, PT, 0x80, 0x8 ;  /* 0x000000000008381c */ /* 0x000fd60000f8f070 */
[----:B------:R-:W-:Y:S02]  /*12c0*/  @!P0 IMAD.MOV R0, RZ, RZ, R22 ;  /* 0x000000ffff008224 */ /* 0x000fe400078e0216 */
[----:B----4-:R-:W-:Y:S01]  /*12d0*/  @!P2 FMUL R15, R15, |R4| ;  /* 0x400000040f0fa220 */ /* 0x010fe20000400000 */
[----:B------:R-:W-:Y:S02]  /*12e0*/  @P4 FFMA R14, R21, R21, R14 ;  /* 0x00000015150e4223 */ /* 0x000fe4000000000e */
[----:B------:R-:W-:Y:S02]  /*12f0*/  @P3 ISETP.NE.AND P0, PT, R23, R0, PT ;  /* 0x000000001700320c */ /* 0x000fe40003f05270 */
[----:B------:R-:W-:Y:S02]  /*1300*/  @P3 IADD3 R4, PT, PT, R0, 0x1, RZ ;  /* 0x0000000100043810 */ /* 0x000fe40007ffe0ff */
[----:B------:R-:W-:Y:S02]  /*1310*/  @P3 FSETP.NEU.OR P1, PT, R7, R17, P0 ;  /* 0x000000110700320b */ /* 0x000fe4000072d400 */
[----:B------:R-:W-:-:S02]  /*1320*/  PLOP3.LUT P0, PT, PT, PT, PT, 0x80, 0x8 ;  /* 0x000000000008781c */ /* 0x000fc40003f0f070 */
[----:B------:R-:W-:Y:S02]  /*1330*/  @P3 PLOP3.LUT P0, PT, P1, PT, PT, 0x80, 0x8 ;  /* 0x000000000008381c */ /* 0x000fe40000f0f070 */
[----:B------:R-:W-:Y:S02]  /*1340*/  @P3 PLOP3.LUT P5, PT, P1, PT, PT, 0x80, 0x8 ;  /* 0x000000000008381c */ /* 0x000fe40000faf070 */
[----:B------:R-:W-:-:S09]  /*1350*/  FSETP.NEU.OR P1, PT, R15, R17, P2 ;  /* 0x000000110f00720b */ /* 0x000fd2000172d400 */
[----:B------:R-:W-:Y:S02]  /*1360*/  @!P0 IMAD.MOV R4, RZ, RZ, R0 ;  /* 0x000000ffff048224 */ /* 0x000fe400078e0200 */
[----:B------:R-:W-:-:S03]  /*1370*/  @P5 FFMA R14, R7, R7, R14 ;  /* 0x00000007070e5223 */ /* 0x000fc6000000000e */
[----:B------:R-:W-:Y:S01]  /*1380*/  @P3 MOV R22, R4 ;  /* 0x0000000400163202 */ /* 0x000fe20000000f00 */
[----:B------:R-:W-:-:S03]  /*1390*/  @!P2 FFMA R15, R15, R15, R14 ;  /* 0x0000000f0f0fa223 */ /* 0x000fc6000000000e */
[----:B------:R-:W-:-:S04]  /*13a0*/  @!P2 ISETP.NE.AND P0, PT, R19, R22, PT ;  /* 0x000000161300a20c */ /* 0x000fc80003f05270 */
[----:B------:R-:W-:-:S05]  /*13b0*/  @!P1 FSEL R15, R15, R14, P0 ;  /* 0x0000000e0f0f9208 */ /* 0x000fca0000000000 */
[----:B------:R-:W-:-:S07]  /*13c0*/  @!P2 IMAD.MOV.U32 R14, RZ, RZ, R15 ;  /* 0x000000ffff0ea224 */ /* 0x000fce00078e000f */
.L_x_18:
[----:B------:R-:W-:-:S04]  /*13d0*/  FFMA R5, R17, R17, R14 ;  /* 0x0000001111057223 */ /* 0x000fc8000000000e */
[----:B------:R0:W1:Y:S01]  /*13e0*/  MUFU.RSQ R4, R5 ;  /* 0x0000000500047308 */ /* 0x0000620000001400 */
[----:B------:R-:W-:-:S04]  /*13f0*/  IADD3 R0, PT, PT, R5, -0xd000000, RZ ;  /* 0xf300000005007810 */ /* 0x000fc80007ffe0ff */
[----:B------:R-:W-:-:S13]  /*1400*/  ISETP.GT.U32.AND P0, PT, R0, 0x727fffff, PT ;  /* 0x727fffff0000780c */ /* 0x000fda0003f04070 */
[----:B01----:R-:W-:Y:S05]  /*1410*/  @!P0 BRA `(.L_x_20) ;  /* 0x0000000000108947 */ /* 0x003fea0003800000 */
[----:B------:R-:W-:Y:S01]  /*1420*/  IMAD.MOV.U32 R0, RZ, RZ, R5 ;  /* 0x000000ffff007224 */ /* 0x000fe200078e0005 */
[----:B------:R-:W-:-:S07]  /*1430*/  MOV R4, 0x1450 ;  /* 0x0000145000047802 */ /* 0x000fce0000000f00 */
[----:B------:R-:W-:Y:S05]  /*1440*/  CALL.REL.NOINC `($__internal_0_$__cuda_sm20_sqrt_rn_f32_slowpath) ;  /* 0x0000000c007c7944 */ /* 0x000fea0003c00000 */
[----:B------:R-:W-:Y:S05]  /*1450*/  BRA `(.L_x_21) ;  /* 0x0000000000107947 */ /* 0x000fea0003800000 */
.L_x_20:
[----:B------:R-:W-:Y:S01]  /*1460*/  FMUL.FTZ R0, R5, R4 ;  /* 0x0000000405007220 */ /* 0x000fe20000410000 */
[----:B------:R-:W-:-:S03]  /*1470*/  FMUL.FTZ R4, R4, 0.5 ;  /* 0x3f00000004047820 */ /* 0x000fc60000410000 */
[----:B------:R-:W-:-:S04]  /*1480*/  FFMA R5, -R0, R0, R5 ;  /* 0x0000000000057223 */ /* 0x000fc80000000105 */
[----:B------:R-:W-:-:S07]  /*1490*/  FFMA R0, R5, R4, R0 ;  /* 0x0000000405007223 */ /* 0x000fce0000000000 */
.L_x_21:
[----:B------:R-:W0:Y:S01]  /*14a0*/  LDCU.64 UR6, c[0x0][0x388] ;  /* 0x00007100ff0677ac */ /* 0x000e220008000a00 */
[----:B------:R-:W-:Y:S02]  /*14b0*/  FSETP.NEU.AND P0, PT, R14, RZ, PT ;  /* 0x000000ff0e00720b */ /* 0x000fe40003f0d000 */
[----:B------:R-:W-:Y:S01]  /*14c0*/  IADD3 R13, PT, PT, R13, 0x800000, RZ ;  /* 0x008000000d0d7810 */ /* 0x000fe20007ffe0ff */
[----:B------:R-:W1:Y:S01]  /*14d0*/  LDCU.64 UR10, c[0x0][0x398] ;  /* 0x00007300ff0a77ac */ /* 0x000e620008000a00 */
[----:B------:R-:W-:-:S03]  /*14e0*/  FSETP.NEU.AND P1, PT, R12, +INF , PT ;  /* 0x7f8000000c00780b */ /* 0x000fc60003f2d000 */
[----:B------:R-:W-:-:S06]  /*14f0*/  FMUL R13, R13, R0 ;  /* 0x000000000d0d7220 */ /* 0x000fcc0000400000 */
[----:B------:R-:W-:Y:S01]  /*1500*/  @P0 FSEL R12, R12, R13, !P1 ;  /* 0x0000000d0c0c0208 */ /* 0x000fe20004800000 */
[----:B0-----:R-:W-:-:S04]  /*1510*/  ULEA UR6, UP0, UR4, UR6, 0x2 ;  /* 0x0000000604067291 */ /* 0x001fc8000f8010ff */
[----:B------:R-:W-:Y:S02]  /*1520*/  ULEA.HI.X UR7, UR4, UR7, UR5, 0x2, UP0 ;  /* 0x0000000704077291 */ /* 0x000fe400080f1405 */
[----:B------:R-:W-:Y:S01]  /*1530*/  IMAD.U32 R4, RZ, RZ, UR6 ;  /* 0x00000006ff047e24 */ /* 0x000fe2000f8e00ff */
[----:B------:R-:W-:-:S03]  /*1540*/  UIADD3 UR4, UP0, UPT, UR4, 0x1, URZ ;  /* 0x0000000104047890 */ /* 0x000fc6000ff1e0ff */
[----:B------:R-:W-:Y:S01]  /*1550*/  MOV R5, UR7 ;  /* 0x0000000700057c02 */ /* 0x000fe20008000f00 */
[----:B------:R-:W-:Y:S02]  /*1560*/  UIADD3.X UR5, UPT, UPT, URZ, UR5, URZ, UP0, !UPT ;  /* 0x00000005ff057290 */ /* 0x000fe400087fe4ff */
[----:B-1----:R-:W-:Y:S02]  /*1570*/  UISETP.GE.U32.AND UP0, UPT, UR4, UR10, UPT ;  /* 0x0000000a0400728c */ /* 0x002fe4000bf06070 */
[----:B------:R0:W-:Y:S02]  /*1580*/  STG.E desc[UR8][R4.64], R12 ;  /* 0x0000000c04007986 */ /* 0x0001e4000c101908 */
[----:B------:R-:W-:-:S09]  /*1590*/  UISETP.GE.U32.AND.EX UP0, UPT, UR5, UR11, UPT, UP0 ;  /* 0x0000000b0500728c */ /* 0x000fd2000bf06100 */
[----:B------:R-:W-:Y:S05]  /*15a0*/  BRA.U !UP0, `(.L_x_22) ;  /* 0xffffffed08a07547 */ /* 0x000fea000b83ffff */
[----:B------:R-:W-:Y:S05]  /*15b0*/  EXIT ;  /* 0x000000000000794d */ /* 0x000fea0003800000 */
.L_x_6:
[----:B------:R-:W-:Y:S01]  /*15c0*/  UISETP.GE.U32.AND UP0, UPT, UR6, 0x10, UPT ;  /* 0x000000100600788c */ /* 0x000fe2000bf06070 */
[----:B------:R-:W-:Y:S01]  /*15d0*/  HFMA2 R0, -RZ, RZ, 0, 0 ;  /* 0x00000000ff007431 */ /* 0x000fe200000001ff */
[----:B------:R-:W-:Y:S01]  /*15e0*/  ULOP3.LUT UR5, UR6, 0xf, URZ, 0xc0, !UPT ;  /* 0x0000000f06057892 */ /* 0x000fe2000f8ec0ff */
[----:B------:R-:W-:Y:S01]  /*15f0*/  IMAD.MOV.U32 R3, RZ, RZ, RZ ;  /* 0x000000ffff037224 */ /* 0x000fe200078e00ff */
[----:B------:R-:W-:-:S04]  /*1600*/  UISETP.GE.U32.AND.EX UP0, UPT, UR7, URZ, UPT, UP0 ;  /* 0x000000ff0700728c */ /* 0x000fc8000bf06100 */
[----:B------:R-:W-:-:S04]  /*1610*/  ISETP.NE.U32.AND P1, PT, RZ, UR5, PT ;  /* 0x00000005ff007c0c */ /* 0x000fc8000bf25070 */
[----:B------:R-:W-:Y:S01]  /*1620*/  ISETP.NE.AND.EX P1, PT, RZ, RZ, PT, P1 ;  /* 0x000000ffff00720c */ /* 0x000fe20003f25310 */
[----:B------:R-:W-:-:S12]  /*1630*/  BRA.U !UP0, `(.L_x_23) ;  /* 0x0000000508507547 */ /* 0x000fd8000b800000 */
[----:B------:R-:W0:Y:S01]  /*1640*/  LDC R0, c[0x0][0x39c] ;  /* 0x0000e700ff007b82 */ /* 0x000e220000000800 */
[----:B------:R-:W-:Y:S01]  /*1650*/  ULOP3.LUT UR4, UR6, 0xfffffff0, URZ, 0xc0, !UPT ;  /* 0xfffffff006047892 */ /* 0x000fe2000f8ec0ff */
[----:B------:R-:W-:Y:S01]  /*1660*/  CS2R R8, SRZ ;  /* 0x0000000000087805 */ /* 0x000fe2000001ff00 */
[----:B------:R-:W1:Y:S04]  /*1670*/  LDCU.64 UR10, c[0x0][0x388] ;  /* 0x00007100ff0a77ac */ /* 0x000e680008000a00 */
[----:B------:R-:W-:Y:S01]  /*1680*/  IMAD.U32 R3, RZ, RZ, UR4 ;  /* 0x00000004ff037e24 */ /* 0x000fe2000f8e00ff */
[----:B------:R-:W2:Y:S06]  /*1690*/  LDC.64 R4, c[0x0][0x380] ;  /* 0x0000e000ff047b82 */ /* 0x000eac0000000a00 */
.L_x_24:
[----:B---3--:R-:W-:-:S04]  /*16a0*/  IMAD R7, R8, R2, RZ ;  /* 0x0000000208077224 */ /* 0x008fc800078e02ff */
[----:B--2---:R-:W-:-:S05]  /*16b0*/  IMAD.WIDE R6, R7, 0x4, R4 ;  /* 0x0000000407067825 */ /* 0x004fca00078e0204 */
[----:B------:R-:W2:Y:S01]  /*16c0*/  LDG.E R10, desc[UR8][R6.64] ;  /* 0x00000008060a7981 */ /* 0x000ea2000c1e1900 */
[C---:B------:R-:W-:Y:S02]  /*16d0*/  SHF.L.U32 R13, R8.reuse, 0x2, RZ ;  /* 0x00000002080d7819 */ /* 0x040fe400000006ff */
[----:B------:R-:W-:Y:S02]  /*16e0*/  SHF.L.U64.HI R16, R8, 0x2, R9 ;  /* 0x0000000208107819 */ /* 0x000fe40000010209 */
[----:B-1----:R-:W-:-:S04]  /*16f0*/  IADD3 R14, P0, PT, R13, UR10, RZ ;  /* 0x0000000a0d0e7c10 */ /* 0x002fc8000ff1e0ff */
[----:B------:R-:W-:Y:S01]  /*1700*/  IADD3.X R15, PT, PT, R16, UR11, RZ, P0, !PT ;  /* 0x0000000b100f7c10 */ /* 0x000fe200087fe4ff */
[----:B--2---:R-:W-:Y:S01]  /*1710*/  FADD R17, |R10|, -RZ ;  /* 0x800000ff0a117221 */ /* 0x004fe20000000200 */
[----:B------:R-:W-:-:S04]  /*1720*/  IMAD.WIDE R10, R2, 0x4, R6 ;  /* 0x00000004020a7825 */ /* 0x000fc800078e0206 */
[----:B------:R1:W-:Y:S04]  /*1730*/  STG.E desc[UR8][R14.64], R17 ;  /* 0x000000110e007986 */ /* 0x0003e8000c101908 */
[----:B------:R-:W2:Y:S01]  /*1740*/  LDG.E R12, desc[UR8][R10.64] ;  /* 0x000000080a0c7981 */ /* 0x000ea2000c1e1900 */
[----:B------:R-:W-:Y:S02]  /*1750*/  LOP3.LUT R13, R13, 0xffffffc0, RZ, 0xc0, !PT ;  /* 0xffffffc00d0d7812 */ /* 0x000fe400078ec0ff */
[----:B------:R-:W-:Y:S02]  /*1760*/  LOP3.LUT R16, R16, 0x3, RZ, 0xc0, !PT ;  /* 0x0000000310107812 */ /* 0x000fe400078ec0ff */
[----:B------:R-:W-:-:S04]  /*1770*/  IADD3 R6, P0, PT, R13, UR10, RZ ;  /* 0x0000000a0d067c10 */ /* 0x000fc8000ff1e0ff */
[----:B------:R-:W-:Y:S01]  /*1780*/  IADD3.X R7, PT, PT, R16, UR11, RZ, P0, !PT ;  /* 0x0000000b10077c10 */ /* 0x000fe200087fe4ff */
[----:B--2---:R-:W-:Y:S01]  /*1790*/  FADD R19, |R12|, -RZ ;  /* 0x800000ff0c137221 */ /* 0x004fe20000000200 */
[----:B------:R-:W-:-:S04]  /*17a0*/  IMAD.WIDE R12, R2, 0x4, R10 ;  /* 0x00000004020c7825 */ /* 0x000fc800078e020a */
[----:B------:R2:W-:Y:S04]  /*17b0*/  STG.E desc[UR8][R6.64+0x4], R19 ;  /* 0x0000041306007986 */ /* 0x0005e8000c101908 */
[----:B------:R-:W3:Y:S01]  /*17c0*/  LDG.E R16, desc[UR8][R12.64] ;  /* 0x000000080c107981 */ /* 0x000ee2000c1e1900 */
[----:B-1----:R-:W-:-:S04]  /*17d0*/  IMAD.WIDE R14, R2, 0x4, R12 ;  /* 0x00000004020e7825 */ /* 0x002fc800078e020c */
[----:B---3--:R-:W-:-:S05]  /*17e0*/  FADD R21, |R16|, -RZ ;  /* 0x800000ff10157221 */ /* 0x008fca0000000200 */
[----:B------:R1:W-:Y:S04]  /*17f0*/  STG.E desc[UR8][R6.64+0x8], R21 ;  /* 0x0000081506007986 */ /* 0x0003e8000c101908 */
[----:B------:R-:W3:Y:S02]  /*1800*/  LDG.E R10, desc[UR8][R14.64] ;  /* 0x000000080e0a7981 */ /* 0x000ee4000c1e1900 */
[----:B---3--:R-:W-:Y:S01]  /*1810*/  FADD R23, |R10|, -RZ ;  /* 0x800000ff0a177221 */ /* 0x008fe20000000200 */
[----:B------:R-:W-:-:S04]  /*1820*/  IMAD.WIDE R10, R2, 0x4, R14 ;  /* 0x00000004020a7825 */ /* 0x000fc800078e020e */
[----:B------:R3:W-:Y:S04]  /*1830*/  STG.E desc[UR8][R6.64+0xc], R23 ;  /* 0x00000c1706007986 */ /* 0x0007e8000c101908 */
[----:B------:R-:W4:Y:S02]  /*1840*/  LDG.E R16, desc[UR8][R10.64] ;  /* 0x000000080a107981 */ /* 0x000f24000c1e1900 */
[----:B----4-:R-:W-:Y:S01]  /*1850*/  FADD R25, |R16|, -RZ ;  /* 0x800000ff10197221 */ /* 0x010fe20000000200 */
[----:B------:R-:W-:-:S04]  /*1860*/  IMAD.WIDE R16, R2, 0x4, R10 ;  /* 0x0000000402107825 */ /* 0x000fc800078e020a */
[----:B------:R4:W-:Y:S04]  /*1870*/  STG.E desc[UR8][R6.64+0x10], R25 ;  /* 0x0000101906007986 */ /* 0x0009e8000c101908 */
[----:B------:R-:W2:Y:S02]  /*1880*/  LDG.E R12, desc[UR8][R16.64] ;  /* 0x00000008100c7981 */ /* 0x000ea4000c1e1900 */
[----:B--2---:R-:W-:Y:S01]  /*1890*/  FADD R19, |R12|, -RZ ;  /* 0x800000ff0c137221 */ /* 0x004fe20000000200 */
[----:B------:R-:W-:-:S04]  /*18a0*/  IMAD.WIDE R12, R2, 0x4, R16 ;  /* 0x00000004020c7825 */ /* 0x000fc800078e0210 */
[----:B------:R2:W-:Y:S04]  /*18b0*/  STG.E desc[UR8][R6.64+0x14], R19 ;  /* 0x0000141306007986 */ /* 0x0005e8000c101908 */
[----:B------:R-:W1:Y:S02]  /*18c0*/  LDG.E R14, desc[UR8][R12.64] ;  /* 0x000000080c0e7981 */ /* 0x000e64000c1e1900 */
[----:B-1----:R-:W-:Y:S01]  /*18d0*/  FADD R21, |R14|, -RZ ;  /* 0x800000ff0e157221 */ /* 0x002fe20000000200 */
[----:B------:R-:W-:-:S04]  /*18e0*/  IMAD.WIDE R14, R2, 0x4, R12 ;  /* 0x00000004020e7825 */ /* 0x000fc800078e020c */
        /* <DEDUP_REMOVED lines=33> */
[----:B------:R-:W2:Y:S01]  /*1b00*/  LDG.E R14, desc[UR8][R14.64] ;  /* 0x000000080e0e7981 */ /* 0x000ea2000c1e1900 */
[----:B------:R-:W-:-:S05]  /*1b10*/  IADD3 R8, P0, PT, R8, 0x10, RZ ;  /* 0x0000001008087810 */ /* 0x000fca0007f1e0ff */
[----:B------:R-:W-:Y:S01]  /*1b20*/  IMAD.X R9, RZ, RZ, R9, P0 ;  /* 0x000000ffff097224 */ /* 0x000fe200000e0609 */
[----:B------:R-:W-:-:S04]  /*1b30*/  ISETP.NE.U32.AND P0, PT, R8, R3, PT ;  /* 0x000000030800720c */ /* 0x000fc80003f05070 */
[----:B0-----:R-:W-:Y:S01]  /*1b40*/  ISETP.NE.AND.EX P0, PT, R9, R0, PT, P0 ;  /* 0x000000000900720c */ /* 0x001fe20003f05300 */
[----:B--2---:R-:W-:-:S05]  /*1b50*/  FADD R11, |R14|, -RZ ;  /* 0x800000ff0e0b7221 */ /* 0x004fca0000000200 */
[----:B------:R3:W-:Y:S07]  /*1b60*/  STG.E desc[UR8][R6.64+0x3c], R11 ;  /* 0x00003c0b06007986 */ /* 0x0007ee000c101908 */
[----:B------:R-:W-:Y:S05]  /*1b70*/  @P0 BRA `(.L_x_24) ;  /* 0xfffffff800c80947 */ /* 0x000fea000383ffff */
.L_x_23:
[----:B------:R-:W-:Y:S05]  /*1b80*/  @!P1 EXIT ;  /* 0x000000000000994d */ /* 0x000fea0003800000 */
[----:B------:R-:W-:Y:S02]  /*1b90*/  UISETP.GE.U32.AND UP0, UPT, UR5, 0x8, UPT ;  /* 0x000000080500788c */ /* 0x000fe4000bf06070 */
[----:B------:R-:W-:Y:S02]  /*1ba0*/  ULOP3.LUT UR4, UR6, 0x7, URZ, 0xc0, !UPT ;  /* 0x0000000706047892 */ /* 0x000fe4000f8ec0ff */
[----:B------:R-:W-:-:S04]  /*1bb0*/  UISETP.GE.U32.AND.EX UP0, UPT, URZ, URZ, UPT, UP0 ;  /* 0x000000ffff00728c */ /* 0x000fc8000bf06100 */
[----:B------:R-:W-:-:S04]  /*1bc0*/  ISETP.NE.U32.AND P0, PT, RZ, UR4, PT ;  /* 0x00000004ff007c0c */ /* 0x000fc8000bf05070 */
[----:B------:R-:W-:Y:S01]  /*1bd0*/  ISETP.NE.AND.EX P0, PT, RZ, RZ, PT, P0 ;  /* 0x000000ffff00720c */ /* 0x000fe20003f05300 */
[----:B------:R-:W-:-:S12]  /*1be0*/  BRA.U !UP0, `(.L_x_25) ;  /* 0x0000000108b47547 */ /* 0x000fd8000b800000 */
[----:B------:R-:W0:Y:S01]  /*1bf0*/  LDC.64 R4, c[0x0][0x380] ;  /* 0x0000e000ff047b82 */ /* 0x000e220000000a00 */
[----:B---3--:R-:W-:Y:S01]  /*1c00*/  IMAD R7, R3, R2, RZ ;  /* 0x0000000203077224 */ /* 0x008fe200078e02ff */
[----:B------:R-:W1:Y:S03]  /*1c10*/  LDCU.64 UR10, c[0x0][0x388] ;  /* 0x00007100ff0a77ac */ /* 0x000e660008000a00 */
[----:B0-----:R-:W-:-:S05]  /*1c20*/  IMAD.WIDE R4, R7, 0x4, R4 ;  /* 0x0000000407047825 */ /* 0x001fca00078e0204 */
        /* <DEDUP_REMOVED lines=11> */
[----:B------:R-:W-:Y:S01]  /*1ce0*/  IADD3 R4, P1, PT, R8, UR10, RZ ;  /* 0x0000000a08047c10 */ /* 0x000fe2000ff3e0ff */
[----:B------:R-:W-:-:S03]  /*1cf0*/  IMAD.WIDE R8, R2, 0x4, R6 ;  /* 0x0000000402087825 */ /* 0x000fc600078e0206 */
[----:B------:R-:W-:Y:S01]  /*1d00*/  IADD3.X R5, PT, PT, R5, UR11, RZ, P1, !PT ;  /* 0x0000000b05057c10 */ /* 0x000fe20008ffe4ff */
[----:B--2---:R-:W-:-:S05]  /*1d10*/  FADD R15, |R0|, -RZ ;  /* 0x800000ff000f7221 */ /* 0x004fca0000000200 */
[----:B------:R1:W-:Y:S04]  /*1d20*/  STG.E desc[UR8][R4.64+0x4], R15 ;  /* 0x0000040f04007986 */ /* 0x0003e8000c101908 */
[----:B------:R-:W2:Y:S01]  /*1d30*/  LDG.E R0, desc[UR8][R8.64] ;  /* 0x0000000808007981 */ /* 0x000ea2000c1e1900 */
[----:B0-----:R-:W-:-:S04]  /*1d40*/  IMAD.WIDE R10, R2, 0x4, R8 ;  /* 0x00000004020a7825 */ /* 0x001fc800078e0208 */
[----:B--2---:R-:W-:-:S05]  /*1d50*/  FADD R17, |R0|, -RZ ;  /* 0x800000ff00117221 */ /* 0x004fca0000000200 */
[----:B------:R0:W-:Y:S04]  /*1d60*/  STG.E desc[UR8][R4.64+0x8], R17 ;  /* 0x0000081104007986 */ /* 0x0001e8000c101908 */
[----:B------:R-:W2:Y:S01]  /*1d70*/  LDG.E R0, desc[UR8][R10.64] ;  /* 0x000000080a007981 */ /* 0x000ea2000c1e1900 */
[----:B------:R-:W-:-:S04]  /*1d80*/  IMAD.WIDE R6, R2, 0x4, R10 ;  /* 0x0000000402067825 */ /* 0x000fc800078e020a */
[----:B--2---:R-:W-:-:S05]  /*1d90*/  FADD R19, |R0|, -RZ ;  /* 0x800000ff00137221 */ /* 0x004fca0000000200 */
[----:B------:R2:W-:Y:S04]  /*1da0*/  STG.E desc[UR8][R4.64+0xc], R19 ;  /* 0x00000c1304007986 */ /* 0x0005e8000c101908 */
[----:B------:R-:W3:Y:S01]  /*1db0*/  LDG.E R0, desc[UR8][R6.64] ;  /* 0x0000000806007981 */ /* 0x000ee2000c1e1900 */
[----:B------:R-:W-:-:S04]  /*1dc0*/  IMAD.WIDE R12, R2, 0x4, R6 ;  /* 0x00000004020c7825 */ /* 0x000fc800078e0206 */
[----:B---3--:R-:W-:-:S05]  /*1dd0*/  FADD R21, |R0|, -RZ ;  /* 0x800000ff00157221 */ /* 0x008fca0000000200 */
[----:B------:R2:W-:Y:S04]  /*1de0*/  STG.E desc[UR8][R4.64+0x10], R21 ;  /* 0x0000101504007986 */ /* 0x0005e8000c101908 */
[----:B------:R-:W1:Y:S01]  /*1df0*/  LDG.E R0, desc[UR8][R12.64] ;  /* 0x000000080c007981 */ /* 0x000e62000c1e1900 */
[----:B------:R-:W-:-:S04]  /*1e00*/  IMAD.WIDE R8, R2, 0x4, R12 ;  /* 0x0000000402087825 */ /* 0x000fc800078e020c */
[----:B-1----:R-:W-:-:S05]  /*1e10*/  FADD R15, |R0|, -RZ ;  /* 0x800000ff000f7221 */ /* 0x002fca0000000200 */
[----:B------:R2:W-:Y:S04]  /*1e20*/  STG.E desc[UR8][R4.64+0x14], R15 ;  /* 0x0000140f04007986 */ /* 0x0005e8000c101908 */
[----:B------:R-:W0:Y:S01]  /*1e30*/  LDG.E R0, desc[UR8][R8.64] ;  /* 0x0000000808007981 */ /* 0x000e22000c1e1900 */
[----:B------:R-:W-:-:S04]  /*1e40*/  IMAD.WIDE R10, R2, 0x4, R8 ;  /* 0x00000004020a7825 */ /* 0x000fc800078e0208 */
[----:B0-----:R-:W-:-:S05]  /*1e50*/  FADD R17, |R0|, -RZ ;  /* 0x800000ff00117221 */ /* 0x001fca0000000200 */
[----:B------:R2:W-:Y:S04]  /*1e60*/  STG.E desc[UR8][R4.64+0x18], R17 ;  /* 0x0000181104007986 */ /* 0x0005e8000c101908 */
[----:B------:R-:W3:Y:S01]  /*1e70*/  LDG.E R10, desc[UR8][R10.64] ;  /* 0x000000080a0a7981 */ /* 0x000ee2000c1e1900 */
[----:B------:R-:W-:Y:S01]  /*1e80*/  VIADD R3, R3, 0x8 ;  /* 0x0000000803037836 */ /* 0x000fe20000000000 */
[----:B------:R-:W-:Y:S01]  /*1e90*/  MOV R0, RZ ;  /* 0x000000ff00007202 */ /* 0x000fe20000000f00 */
[----:B---3--:R-:W-:-:S05]  /*1ea0*/  FADD R7, |R10|, -RZ ;  /* 0x800000ff0a077221 */ /* 0x008fca0000000200 */
[----:B------:R2:W-:Y:S02]  /*1eb0*/  STG.E desc[UR8][R4.64+0x1c], R7 ;  /* 0x00001c0704007986 */ /* 0x0005e4000c101908 */
.L_x_25:
[----:B------:R-:W-:Y:S05]  /*1ec0*/  @!P0 EXIT ;  /* 0x000000000000894d */ /* 0x000fea0003800000 */
[----:B------:R-:W-:Y:S02]  /*1ed0*/  UISETP.GE.U32.AND UP0, UPT, UR4, 0x4, UPT ;  /* 0x000000040400788c */ /* 0x000fe4000bf06070 */
[----:B------:R-:W-:Y:S02]  /*1ee0*/  ULOP3.LUT UR6, UR6, 0x3, URZ, 0xc0, !UPT ;  /* 0x0000000306067892 */ /* 0x000fe4000f8ec0ff */
[----:B------:R-:W-:-:S04]  /*1ef0*/  UISETP.GE.U32.AND.EX UP0, UPT, URZ, URZ, UPT, UP0 ;  /* 0x000000ffff00728c */ /* 0x000fc8000bf06100 */
[----:B------:R-:W-:-:S04]  /*1f00*/  ISETP.NE.U32.AND P0, PT, RZ, UR6, PT ;  /* 0x00000006ff007c0c */ /* 0x000fc8000bf05070 */
[----:B------:R-:W-:Y:S01]  /*1f10*/  ISETP.NE.AND.EX P0, PT, RZ, RZ, PT, P0 ;  /* 0x000000ffff00720c */ /* 0x000fe20003f05300 */
[----:B------:R-:W-:-:S12]  /*1f20*/  BRA.U !UP0, `(.L_x_26) ;  /* 0x0000000108747547 */ /* 0x000fd8000b800000 */
[----:B--2---:R-:W0:Y:S01]  /*1f30*/  LDC.64 R4, c[0x0][0x380] ;  /* 0x0000e000ff047b82 */ /* 0x004e220000000a00 */
[----:B---3--:R-:W-:Y:S01]  /*1f40*/  IMAD R7, R3, R2, RZ ;  /* 0x0000000203077224 */ /* 0x008fe200078e02ff */
[----:B------:R-:W1:Y:S03]  /*1f50*/  LDCU.64 UR4, c[0x0][0x388] ;  /* 0x00007100ff0477ac */ /* 0x000e660008000a00 */
[----:B0-----:R-:W-:-:S05]  /*1f60*/  IMAD.WIDE R4, R7, 0x4, R4 ;  /* 0x0000000407047825 */ /* 0x001fca00078e0204 */
[----:B------:R-:W2:Y:S01]  /*1f70*/  LDG.E R8, desc[UR8][R4.64] ;  /* 0x0000000804087981 */ /* 0x000ea2000c1e1900 */
[C---:B------:R-:W-:Y:S01]  /*1f80*/  IMAD.SHL.U32 R11, R3.reuse, 0x4, RZ ;  /* 0x00000004030b7824 */ /* 0x040fe200078e00ff */
[----:B------:R-:W-:-:S04]  /*1f90*/  SHF.L.U64.HI R10, R3, 0x2, R0 ;  /* 0x00000002030a7819 */ /* 0x000fc80000010200 */
        /* <DEDUP_REMOVED lines=10> */
[----:B------:R-:W-:-:S04]  /*2040*/  IMAD.WIDE R10, R2, 0x4, R8 ;  /* 0x00000004020a7825 */ /* 0x000fc800078e0208 */
[----:B--2---:R-:W-:-:S05]  /*2050*/  FADD R15, |R0|, -RZ ;  /* 0x800000ff000f7221 */ /* 0x004fca0000000200 */
[----:B------:R1:W-:Y:S04]  /*2060*/  STG.E desc[UR8][R4.64+0x4], R15 ;  /* 0x0000040f04007986 */ /* 0x0003e8000c101908 */
[----:B------:R-:W2:Y:S01]  /*2070*/  LDG.E R0, desc[UR8][R10.64] ;  /* 0x000000080a007981 */ /* 0x000ea2000c1e1900 */
[----:B0-----:R-:W-:-:S04]  /*2080*/  IMAD.WIDE R6, R2, 0x4, R10 ;  /* 0x0000000402067825 */ /* 0x001fc800078e020a */
[----:B--2---:R-:W-:-:S05]  /*2090*/  FADD R17, |R0|, -RZ ;  /* 0x800000ff00117221 */ /* 0x004fca0000000200 */
[----:B------:R1:W-:Y:S04]  /*20a0*/  STG.E desc[UR8][R4.64+0x8], R17 ;  /* 0x0000081104007986 */ /* 0x0003e8000c101908 */
[----:B------:R-:W2:Y:S01]  /*20b0*/  LDG.E R6, desc[UR8][R6.64] ;  /* 0x0000000806067981 */ /* 0x000ea2000c1e1900 */
[----:B------:R-:W-:Y:S01]  /*20c0*/  IADD3 R3, PT, PT, R3, 0x4, RZ ;  /* 0x0000000403037810 */ /* 0x000fe20007ffe0ff */
[----:B------:R-:W-:Y:S02]  /*20d0*/  IMAD.MOV.U32 R0, RZ, RZ, RZ ;  /* 0x000000ffff007224 */ /* 0x000fe400078e00ff */
[----:B--2---:R-:W-:-:S05]  /*20e0*/  FADD R9, |R6|, -RZ ;  /* 0x800000ff06097221 */ /* 0x004fca0000000200 */
[----:B------:R1:W-:Y:S02]  /*20f0*/  STG.E desc[UR8][R4.64+0xc], R9 ;  /* 0x00000c0904007986 */ /* 0x0003e4000c101908 */
.L_x_26:
[----:B------:R-:W-:Y:S05]  /*2100*/  @!P0 EXIT ;  /* 0x000000000000894d */ /* 0x000fea0003800000 */
[----:B-1----:R-:W0:Y:S01]  /*2110*/  LDC.64 R8, c[0x0][0x380] ;  /* 0x0000e000ff087b82 */ /* 0x002e220000000a00 */
[----:B------:R-:W-:Y:S01]  /*2120*/  UMOV UR4, URZ ;  /* 0x000000ff00047c82 */ /* 0x000fe20008000000 */
[----:B------:R-:W-:-:S06]  /*2130*/  UMOV UR5, URZ ;  /* 0x000000ff00057c82 */ /* 0x000fcc0008000000 */
[----:B------:R-:W1:Y:S02]  /*2140*/  LDC.64 R12, c[0x0][0x388] ;  /* 0x0000e200ff0c7b82 */ /* 0x000e640000000a00 */
.L_x_27:
[----:B--2---:R-:W-:-:S04]  /*2150*/  IMAD R5, R3, R2, RZ ;  /* 0x0000000203057224 */ /* 0x004fc800078e02ff */
[----:B0-----:R-:W-:-:S06]  /*2160*/  IMAD.WIDE R4, R5, 0x4, R8 ;  /* 0x0000000405047825 */ /* 0x001fcc00078e0208 */
[----:B------:R-:W2:Y:S01]  /*2170*/  LDG.E R4, desc[UR8][R4.64] ;  /* 0x0000000804047981 */ /* 0x000ea2000c1e1900 */
[----:B-1-34-:R-:W-:Y:S01]  /*2180*/  LEA R6, P0, R3, R12, 0x2 ;  /* 0x0000000c03067211 */ /* 0x01afe200078010ff */
[----:B------:R-:W-:-:S03]  /*2190*/  UIADD3 UR4, UP0, UPT, UR4, 0x1, URZ ;  /* 0x0000000104047890 */ /* 0x000fc6000ff1e0ff */
[C---:B------:R-:W-:Y:S01]  /*21a0*/  LEA.HI.X R7, R3.reuse, R13, R0, 0x2, P0 ;  /* 0x0000000d03077211 */ /* 0x040fe200000f1400 */
[----:B------:R-:W-:Y:S01]  /*21b0*/  UIADD3.X UR5, UPT, UPT, URZ, UR5, URZ, UP0, !UPT ;  /* 0x00000005ff057290 */ /* 0x000fe200087fe4ff */
[----:B------:R-:W-:Y:S01]  /*21c0*/  IADD3 R3, PT, PT, R3, 0x1, RZ ;  /* 0x0000000103037810 */ /* 0x000fe20007ffe0ff */
[----:B------:R-:W-:Y:S01]  /*21d0*/  UISETP.NE.U32.AND UP0, UPT, UR4, UR6, UPT ;  /* 0x000000060400728c */ /* 0x000fe2000bf05070 */
[----:B------:R-:W-:-:S03]  /*21e0*/  IMAD.MOV.U32 R0, RZ, RZ, RZ ;  /* 0x000000ffff007224 */ /* 0x000fc600078e00ff */
[----:B------:R-:W-:Y:S01]  /*21f0*/  UISETP.NE.AND.EX UP0, UPT, UR5, URZ, UPT, UP0 ;  /* 0x000000ff0500728c */ /* 0x000fe2000bf05300 */
[----:B--2---:R-:W-:-:S05]  /*2200*/  FADD R11, |R4|, -RZ ;  /* 0x800000ff040b7221 */ /* 0x004fca0000000200 */
[----:B------:R4:W-:Y:S03]  /*2210*/  STG.E desc[UR8][R6.64], R11 ;  /* 0x0000000b06007986 */ /* 0x0009e6000c101908 */
[----:B------:R-:W-:Y:S05]  /*2220*/  BRA.U UP0, `(.L_x_27) ;  /* 0xfffffffd00c87547 */ /* 0x000fea000b83ffff */
[----:B------:R-:W-:Y:S05]  /*2230*/  EXIT ;  /* 0x000000000000794d */ /* 0x000fea0003800000 */
        .weak           $__internal_0_$__cuda_sm20_sqrt_rn_f32_slowpath
        .type           $__internal_0_$__cuda_sm20_sqrt_rn_f32_slowpath,@function
        .size           $__internal_0_$__cuda_sm20_sqrt_rn_f32_slowpath,(.L_x_47 - $__internal_0_$__cuda_sm20_sqrt_rn_f32_slowpath)
$__internal_0_$__cuda_sm20_sqrt_rn_f32_slowpath:
[----:B------:R-:W-:-:S13]  /*2240*/  LOP3.LUT P0, RZ, R0, 0x7fffffff, RZ, 0xc0, !PT ;  /* 0x7fffffff00ff7812 */ /* 0x000fda000780c0ff */
[----:B------:R-:W-:Y:S01]  /*2250*/  @!P0 MOV R5, R0 ;  /* 0x0000000000058202 */ /* 0x000fe20000000f00 */
[----:B------:R-:W-:Y:S06]  /*2260*/  @!P0 BRA `(.L_x_28) ;  /* 0x0000000000448947 */ /* 0x000fec0003800000 */
[----:B------:R-:W-:-:S13]  /*2270*/  FSETP.GEU.FTZ.AND P0, PT, R0, RZ, PT ;  /* 0x000000ff0000720b */ /* 0x000fda0003f1e000 */
[----:B------:R-:W-:Y:S01]  /*2280*/  @!P0 IMAD.MOV.U32 R5, RZ, RZ, 0x7fffffff ;  /* 0x7fffffffff058424 */ /* 0x000fe200078e00ff */
[----:B------:R-:W-:Y:S06]  /*2290*/  @!P0 BRA `(.L_x_28) ;  /* 0x0000000000388947 */ /* 0x000fec0003800000 */
[----:B------:R-:W-:-:S13]  /*22a0*/  FSETP.GTU.FTZ.AND P0, PT, |R0|, +INF , PT ;  /* 0x7f8000000000780b */ /* 0x000fda0003f1c200 */
[----:B------:R-:W-:Y:S01]  /*22b0*/  @P0 FADD.FTZ R5, R0, 1 ;  /* 0x3f80000000050421 */ /* 0x000fe20000010000 */
[----:B------:R-:W-:Y:S06]  /*22c0*/  @P0 BRA `(.L_x_28) ;  /* 0x00000000002c0947 */ /* 0x000fec0003800000 */
[----:B------:R-:W-:-:S13]  /*22d0*/  FSETP.NEU.FTZ.AND P0, PT, |R0|, +INF , PT ;  /* 0x7f8000000000780b */ /* 0x000fda0003f1d200 */
[----:B------:R-:W-:Y:S01]  /*22e0*/  @!P0 MOV R5, R0 ;  /* 0x0000000000058202 */ /* 0x000fe20000000f00 */
[----:B------:R-:W-:Y:S06]  /*22f0*/  @!P0 BRA `(.L_x_28) ;  /* 0x0000000000208947 */ /* 0x000fec0003800000 */
[----:B------:R-:W-:-:S04]  /*2300*/  FFMA R0, R0, 1.84467440737095516160e+19, RZ ;  /* 0x5f80000000007823 */ /* 0x000fc800000000ff */
[----:B------:R-:W0:Y:S02]  /*2310*/  MUFU.RSQ R5, R0 ;  /* 0x0000000000057308 */ /* 0x000e240000001400 */
[----:B0-----:R-:W-:Y:S01]  /*2320*/  FMUL.FTZ R15, R0, R5 ;  /* 0x00000005000f7220 */ /* 0x001fe20000410000 */
[----:B------:R-:W-:-:S03]  /*2330*/  FMUL.FTZ R5, R5, 0.5 ;  /* 0x3f00000005057820 */ /* 0x000fc60000410000 */
[----:B------:R-:W-:-:S04]  /*2340*/  FADD.FTZ R17, -R15, -RZ ;  /* 0x800000ff0f117221 */ /* 0x000fc80000010100 */
[----:B------:R-:W-:-:S04]  /*2350*/  FFMA R22, R15, R17, R0 ;  /* 0x000000110f167223 */ /* 0x000fc80000000000 */
[----:B------:R-:W-:-:S04]  /*2360*/  FFMA R5, R22, R5, R15 ;  /* 0x0000000516057223 */ /* 0x000fc8000000000f */
[----:B------:R-:W-:-:S07]  /*2370*/  FMUL.FTZ R5, R5, 2.3283064365386962891e-10 ;  /* 0x2f80000005057820 */ /* 0x000fce0000410000 */
.L_x_28:
[----:B------:R-:W-:Y:S02]  /*2380*/  IMAD.MOV.U32 R0, RZ, RZ, R5 ;  /* 0x000000ffff007224 */ /* 0x000fe400078e0005 */
[----:B------:R-:W-:-:S04]  /*2390*/  HFMA2 R5, -RZ, RZ, 0, 0 ;  /* 0x00000000ff057431 */ /* 0x000fc800000001ff */
[----:B------:R-:W-:Y:S05]  /*23a0*/  RET.REL.NODEC R4 `(_Z9kernel_L2PKfPfim) ;  /* 0xffffffdc04147950 */ /* 0x000fea0003c3ffff */
.L_x_29:
        /* <DEDUP_REMOVED lines=13> */
.L_x_47:


//--------------------- .text._Z11kernel_fillPffm --------------------------
	.section	.text._Z11kernel_fillPffm,"ax",@progbits
	.align	128
        .global         _Z11kernel_fillPffm
        .type           _Z11kernel_fillPffm,@function
        .size           _Z11kernel_fillPffm,(.L_x_50 - _Z11kernel_fillPffm)
        .other          _Z11kernel_fillPffm,@"STO_CUDA_ENTRY STV_DEFAULT"
_Z11kernel_fillPffm:
.text._Z11kernel_fillPffm:
[----:B------:R-:W-:Y:S01]  /*0000*/  LDC R1, c[0x0][0x37c] ;  /* 0x0000df00ff017b82 */ /* 0x000fe20000000800 */
[----:B------:R-:W0:Y:S02]  /*0010*/  LDCU.64 UR8, c[0x0][0x390] ;  /* 0x00007200ff0877ac */ /* 0x000e240008000a00 */
[----:B0-----:R-:W-:-:S04]  /*0020*/  ISETP.NE.U32.AND P0, PT, RZ, UR8, PT ;  /* 0x00000008ff007c0c */ /* 0x001fc8000bf05070 */
[----:B------:R-:W-:-:S13]  /*0030*/  ISETP.NE.AND.EX P0, PT, RZ, UR9, PT, P0 ;  /* 0x00000009ff007c0c */ /* 0x000fda000bf05300 */
[----:B------:R-:W-:Y:S05]  /*0040*/  @!P0 EXIT ;  /* 0x000000000000894d */ /* 0x000fea0003800000 */
[----:B------:R-:W-:Y:S02]  /*0050*/  UISETP.GE.U32.AND UP0, UPT, UR8, 0x10, UPT ;  /* 0x000000100800788c */ /* 0x000fe4000bf06070 */
[----:B------:R-:W-:Y:S02]  /*0060*/  ULOP3.LUT UR12, UR8, 0xf, URZ, 0xc0, !UPT ;  /* 0x0000000f080c7892 */ /* 0x000fe4000f8ec0ff */
[----:B------:R-:W-:Y:S01]  /*0070*/  UISETP.GE.U32.AND.EX UP0, UPT, UR9, URZ, UPT, UP0 ;  /* 0x000000ff0900728c */ /* 0x000fe2000bf06100 */
[----:B------:R-:W-:Y:S01]  /*0080*/  UMOV UR4, URZ ;  /* 0x000000ff00047c82 */ /* 0x000fe20008000000 */
[----:B------:R-:W-:Y:S02]  /*0090*/  UMOV UR6, URZ ;  /* 0x000000ff00067c82 */ /* 0x000fe40008000000 */
[----:B------:R-:W-:Y:S01]  /*00a0*/  ISETP.NE.U32.AND P0, PT, RZ, UR12, PT ;  /* 0x0000000cff007c0c */ /* 0x000fe2000bf05070 */
[----:B------:R-:W0:Y:S03]  /*00b0*/  LDCU.64 UR18, c[0x0][0x358] ;  /* 0x00006b00ff1277ac */ /* 0x000e260008000a00 */
[----:B------:R-:W-:Y:S01]  /*00c0*/  ISETP.NE.AND.EX P0, PT, RZ, RZ, PT, P0 ;  /* 0x000000ffff00720c */ /* 0x000fe20003f05300 */
[----:B------:R-:W-:-:S12]  /*00d0*/  BRA.U !UP0, `(.L_x_30) ;  /* 0x00000001088c7547 */ /* 0x000fd8000b800000 */
[----:B------:R-:W1:Y:S01]  /*00e0*/  LDCU.64 UR10, c[0x0][0x380] ;  /* 0x00007000ff0a77ac */ /* 0x000e620008000a00 */
[----:B------:R-:W2:Y:S01]  /*00f0*/  LDC R7, c[0x0][0x388] ;  /* 0x0000e200ff077b82 */ /* 0x000ea20000000800 */
[----:B------:R-:W3:Y:S01]  /*0100*/  LDCU UR6, c[0x0][0x394] ;  /* 0x00007280ff0677ac */ /* 0x000ee20008000800 */
[----:B------:R-:W-:Y:S02]  /*0110*/  ULOP3.LUT UR4, UR8, 0xfffffff0, URZ, 0xc0, !UPT ;  /* 0xfffffff008047892 */ /* 0x000fe4000f8ec0ff */
[----:B-1----:R-:W-:-:S04]  /*0120*/  UIADD3 UR5, UP0, UPT, UR10, 0x20, URZ ;  /* 0x000000200a057890 */ /* 0x002fc8000ff1e0ff */
[----:B------:R-:W-:Y:S02]  /*0130*/  UIADD3.X UR7, UPT, UPT, URZ, UR11, URZ, UP0, !UPT ;  /* 0x0000000bff077290 */ /* 0x000fe400087fe4ff */
[----:B------:R-:W-:Y:S01]  /*0140*/  IMAD.U32 R0, RZ, RZ, UR5 ;  /* 0x00000005ff007e24 */ /* 0x000fe2000f8e00ff */
[----:B------:R-:W-:-:S03]  /*0150*/  UMOV UR5, UR4 ;  /* 0x0000000400057c82 */ /* 0x000fc60008000000 */
[----:B------:R-:W-:Y:S01]  /*0160*/  IMAD.U32 R5, RZ, RZ, UR7 ;  /* 0x00000007ff057e24 */ /* 0x000fe2000f8e00ff */
[----:B---3--:R-:W-:-:S06]  /*0170*/  UMOV UR7, UR6 ;  /* 0x0000000600077c82 */ /* 0x008fcc0008000000 */
.L_x_31:
[----:B-1----:R-:W-:Y:S01]  /*0180*/  MOV R2, R0 ;  /* 0x0000000000027202 */ /* 0x002fe20000000f00 */
[----:B------:R-:W-:Y:S01]  /*0190*/  IMAD.MOV.U32 R3, RZ, RZ, R5 ;  /* 0x000000ffff037224 */ /* 0x000fe200078e0005 */
[----:B------:R-:W-:Y:S02]  /*01a0*/  UIADD3 UR5, UP0, UPT, UR5, -0x10, URZ ;  /* 0xfffffff005057890 */ /* 0x000fe4000ff1e0ff */
[----:B------:R-:W-:Y:S02]  /*01b0*/  IADD3 R0, P1, PT, R2, 0x40, RZ ;  /* 0x0000004002007810 */ /* 0x000fe40007f3e0ff */
[----:B0-2---:R1:W-:Y:S01]  /*01c0*/  STG.E desc[UR18][R2.64+-0x20], R7 ;  /* 0xffffe00702007986 */ /* 0x0053e2000c101912 */
[----:B------:R-:W-:Y:S02]  /*01d0*/  UIADD3.X UR7, UPT, UPT, UR7, -0x1, URZ, UP0, !UPT ;  /* 0xffffffff07077890 */ /* 0x000fe400087fe4ff */
[----:B------:R-:W-:Y:S01]  /*01e0*/  UISETP.NE.U32.AND UP0, UPT, UR5, URZ, UPT ;  /* 0x000000ff0500728c */ /* 0x000fe2000bf05070 */
[----:B------:R1:W-:Y:S01]  /*01f0*/  STG.E desc[UR18][R2.64+-0x1c], R7 ;  /* 0xffffe40702007986 */ /* 0x0003e2000c101912 */
[----:B------:R-:W-:-:S02]  /*0200*/  IMAD.X R5, RZ, RZ, R3, P1 ;  /* 0x000000ffff057224 */ /* 0x000fc400008e0603 */
[----:B------:R-:W-:Y:S01]  /*0210*/  UISETP.NE.AND.EX UP0, UPT, UR7, URZ, UPT, UP0 ;  /* 0x000000ff0700728c */ /* 0x000fe2000bf05300 */
[----:B------:R1:W-:Y:S04]  /*0220*/  STG.E desc[UR18][R2.64+-0x18], R7 ;  /* 0xffffe80702007986 */ /* 0x0003e8000c101912 */
        /* <DEDUP_REMOVED lines=12> */
[----:B------:R1:W-:Y:S01]  /*02f0*/  STG.E desc[UR18][R2.64+0x1c], R7 ;  /* 0x00001c0702007986 */ /* 0x0003e2000c101912 */
[----:B------:R-:W-:Y:S05]  /*0300*/  BRA.U UP0, `(.L_x_31) ;  /* 0xfffffffd009c7547 */ /* 0x000fea000b83ffff */
.L_x_30:
[----:B0-----:R-:W-:Y:S05]  /*0310*/  @!P0 EXIT ;  /* 0x000000000000894d */ /* 0x001fea0003800000 */
[----:B------:R-:W-:Y:S02]  /*0320*/  UISETP.GE.U32.AND UP0, UPT, UR12, 0x8, UPT ;  /* 0x000000080c00788c */ /* 0x000fe4000bf06070 */
[----:B------:R-:W-:Y:S02]  /*0330*/  ULOP3.LUT UR26, UR8, 0x7, URZ, 0xc0, !UPT ;  /* 0x00000007081a7892 */ /* 0x000fe4000f8ec0ff */
[----:B------:R-:W-:-:S04]  /*0340*/  UISETP.GE.U32.AND.EX UP0, UPT, URZ, URZ, UPT, UP0 ;  /* 0x000000ffff00728c */ /* 0x000fc8000bf06100 */
[----:B------:R-:W-:-:S04]  /*0350*/  ISETP.NE.U32.AND P0, PT, RZ, UR26, PT ;  /* 0x0000001aff007c0c */ /* 0x000fc8000bf05070 */
[----:B------:R-:W-:Y:S01]  /*0360*/  ISETP.NE.AND.EX P0, PT, RZ, RZ, PT, P0 ;  /* 0x000000ffff00720c */ /* 0x000fe20003f05300 */
[----:B------:R-:W-:-:S12]  /*0370*/  BRA.U !UP0, `(.L_x_32) ;  /* 0x0000000508287547 */ /* 0x000fd8000b800000 */
[----:B------:R-:W0:Y:S01]  /*0380*/  LDCU.64 UR10, c[0x0][0x380] ;  /* 0x00007000ff0a77ac */ /* 0x000e220008000a00 */
[----:B------:R-:W2:Y:S01]  /*0390*/  LDC R15, c[0x0][0x388] ;  /* 0x0000e200ff0f7b82 */ /* 0x000ea20000000800 */
[----:B------:R-:W-:Y:S02]  /*03a0*/  USHF.L.U32 UR5, UR4, 0x2, URZ ;  /* 0x0000000204057899 */ /* 0x000fe400080006ff */
[----:B------:R-:W-:Y:S02]  /*03b0*/  USHF.L.U64.HI UR6, UR4, 0x2, UR6 ;  /* 0x0000000204067899 */ /* 0x000fe40008010206 */
[----:B------:R-:W-:Y:S02]  /*03c0*/  UIADD3 UR22, UP5, UPT, UR5, 0x4, URZ ;  /* 0x0000000405167890 */ /* 0x000fe4000ffbe0ff */
[----:B------:R-:W-:Y:S02]  /*03d0*/  UIADD3 UR20, UP4, UPT, UR5, 0x8, URZ ;  /* 0x0000000805147890 */ /* 0x000fe4000ff9e0ff */
[----:B------:R-:W-:-:S02]  /*03e0*/  UIADD3 UR7, UP0, UPT, UR5, 0x18, URZ ;  /* 0x0000001805077890 */ /* 0x000fc4000ff1e0ff */
[----:B------:R-:W-:Y:S02]  /*03f0*/  UIADD3 UR16, UP3, UPT, UR5, 0xc, URZ ;  /* 0x0000000c05107890 */ /* 0x000fe4000ff7e0ff */
[----:B------:R-:W-:Y:S02]  /*0400*/  UIADD3.X UR23, UPT, UPT, URZ, UR6, URZ, UP5, !UPT ;  /* 0x00000006ff177290 */ /* 0x000fe4000affe4ff */
[----:B0-----:R-:W-:Y:S02]  /*0410*/  UIADD3 UR24, UP6, UPT, UR5, UR10, URZ ;  /* 0x0000000a05187290 */ /* 0x001fe4000ffde0ff */
[----:B------:R-:W-:Y:S02]  /*0420*/  ULOP3.LUT UR22, UR22, 0xfffffffc, URZ, 0xc0, !UPT ;  /* 0xfffffffc16167892 */ /* 0x000fe4000f8ec0ff */
[----:B------:R-:W-:Y:S02]  /*0430*/  UIADD3 UR14, UP2, UPT, UR5, 0x10, URZ ;  /* 0x00000010050e7890 */ /* 0x000fe4000ff5e0ff */
[----:B------:R-:W-:Y:S01]  /*0440*/  UIADD3 UR12, UP1, UPT, UR5, 0x14, URZ ;  /* 0x00000014050c7890 */ /* 0x000fe2000ff3e0ff */
[----:B-1----:R-:W-:Y:S01]  /*0450*/  MOV R2, UR24 ;  /* 0x0000001800027c02 */ /* 0x002fe20008000f00 */
[----:B------:R-:W-:-:S02]  /*0460*/  UIADD3.X UR25, UPT, UPT, UR6, UR11, URZ, UP6, !UPT ;  /* 0x0000000b06197290 */ /* 0x000fc4000b7fe4ff */
[----:B------:R-:W-:Y:S02]  /*0470*/  UIADD3.X UR21, UPT, UPT, URZ, UR6, URZ, UP4, !UPT ;  /* 0x00000006ff157290 */ /* 0x000fe4000a7fe4ff */
[----:B------:R-:W-:Y:S02]  /*0480*/  ULOP3.LUT UR20, UR20, 0xfffffffc, URZ, 0xc0, !UPT ;  /* 0xfffffffc14147892 */ /* 0x000fe4000f8ec0ff */
[----:B------:R-:W-:Y:S01]  /*0490*/  UIADD3.X UR9, UPT, UPT, URZ, UR6, URZ, UP0, !UPT ;  /* 0x00000006ff097290 */ /* 0x000fe200087fe4ff */
[----:B------:R-:W-:Y:S01]  /*04a0*/  IMAD.U32 R3, RZ, RZ, UR25 ;  /* 0x00000019ff037e24 */ /* 0x000fe2000f8e00ff */
[----:B------:R-:W-:Y:S02]  /*04b0*/  UIADD3 UR5, UP6, UPT, UR5, 0x1c, URZ ;  /* 0x0000001c05057890 */ /* 0x000fe4000ffde0ff */
[----:B------:R-:W-:Y:S02]  /*04c0*/  UIADD3.X UR17, UPT, UPT, URZ, UR6, URZ, UP3, !UPT ;  /* 0x00000006ff117290 */ /* 0x000fe40009ffe4ff */
[----:B------:R-:W-:Y:S01]  /*04d0*/  ULOP3.LUT UR16, UR16, 0xfffffffc, URZ, 0xc0, !UPT ;  /* 0xfffffffc10107892 */ /* 0x000fe2000f8ec0ff */
[----:B--2---:R0:W-:Y:S01]  /*04e0*/  STG.E desc[UR18][R2.64], R15 ;  /* 0x0000000f02007986 */ /* 0x0041e2000c101912 */
[----:B------:R-:W-:-:S02]  /*04f0*/  ULOP3.LUT UR23, UR23, 0x3, URZ, 0xc0, !UPT ;  /* 0x0000000317177892 */ /* 0x000fc4000f8ec0ff */
[----:B------:R-:W-:Y:S02]  /*0500*/  UIADD3 UR22, UP0, UPT, UR22, UR10, URZ ;  /* 0x0000000a16167290 */ /* 0x000fe4000ff1e0ff */
[----:B------:R-:W-:Y:S02]  /*0510*/  UIADD3.X UR15, UPT, UPT, URZ, UR6, URZ, UP2, !UPT ;  /* 0x00000006ff0f7290 */ /* 0x000fe400097fe4ff */
[----:B------:R-:W-:Y:S02]  /*0520*/  ULOP3.LUT UR14, UR14, 0xfffffffc, URZ, 0xc0, !UPT ;  /* 0xfffffffc0e0e7892 */ /* 0x000fe4000f8ec0ff */
[----:B------:R-:W-:Y:S01]  /*0530*/  UIADD3.X UR13, UPT, UPT, URZ, UR6, URZ, UP1, !UPT ;  /* 0x00000006ff0d7290 */ /* 0x000fe20008ffe4ff */
[----:B------:R-:W-:Y:S01]  /*0540*/  IMAD.U32 R4, RZ, RZ, UR22 ;  /* 0x00000016ff047e24 */ /* 0x000fe2000f8e00ff */
[----:B------:R-:W-:Y:S02]  /*0550*/  ULOP3.LUT UR12, UR12, 0xfffffffc, URZ, 0xc0, !UPT ;  /* 0xfffffffc0c0c7892 */ /* 0x000fe4000f8ec0ff */
[----:B------:R-:W-:-:S02]  /*0560*/  ULOP3.LUT UR7, UR7, 0xfffffffc, URZ, 0xc0, !UPT ;  /* 0xfffffffc07077892 */ /* 0x000fc4000f8ec0ff */
[----:B------:R-:W-:Y:S02]  /*0570*/  ULOP3.LUT UR21, UR21, 0x3, URZ, 0xc0, !UPT ;  /* 0x0000000315157892 */ /* 0x000fe4000f8ec0ff */
[----:B------:R-:W-:Y:S02]  /*0580*/  UIADD3 UR20, UP1, UPT, UR20, UR10, URZ ;  /* 0x0000000a14147290 */ /* 0x000fe4000ff3e0ff */
[----:B------:R-:W-:Y:S02]  /*0590*/  UIADD3.X UR6, UPT, UPT, URZ, UR6, URZ, UP6, !UPT ;  /* 0x00000006ff067290 */ /* 0x000fe4000b7fe4ff */
[----:B------:R-:W-:Y:S02]  /*05a0*/  ULOP3.LUT UR5, UR5, 0xfffffffc, URZ, 0xc0, !UPT ;  /* 0xfffffffc05057892 */ /* 0x000fe4000f8ec0ff */
[----:B------:R-:W-:Y:S01]  /*05b0*/  ULOP3.LUT UR17, UR17, 0x3, URZ, 0xc0, !UPT ;  /* 0x0000000311117892 */ /* 0x000fe2000f8ec0ff */
[----:B------:R-:W-:Y:S01]  /*05c0*/  IMAD.U32 R6, RZ, RZ, UR20 ;  /* 0x00000014ff067e24 */ /* 0x000fe2000f8e00ff */
[----:B------:R-:W-:-:S02]  /*05d0*/  UIADD3 UR16, UP2, UPT, UR16, UR10, URZ ;  /* 0x0000000a10107290 */ /* 0x000fc4000ff5e0ff */
[----:B------:R-:W-:Y:S02]  /*05e0*/  UIADD3.X UR23, UPT, UPT, UR23, UR11, URZ, UP0, !UPT ;  /* 0x0000000b17177290 */ /* 0x000fe400087fe4ff */
[----:B------:R-:W-:Y:S02]  /*05f0*/  ULOP3.LUT UR15, UR15, 0x3, URZ, 0xc0, !UPT ;  /* 0x000000030f0f7892 */ /* 0x000fe4000f8ec0ff */
[----:B------:R-:W-:Y:S01]  /*0600*/  UIADD3 UR14, UP3, UPT, UR14, UR10, URZ ;  /* 0x0000000a0e0e7290 */ /* 0x000fe2000ff7e0ff */
[----:B------:R-:W-:Y:S01]  /*0610*/  MOV R8, UR16 ;  /* 0x0000001000087c02 */ /* 0x000fe20008000f00 */
[----:B------:R-:W-:Y:S01]  /*0620*/  ULOP3.LUT UR13, UR13, 0x3, URZ, 0xc0, !UPT ;  /* 0x000000030d0d7892 */ /* 0x000fe2000f8ec0ff */
[----:B------:R-:W-:Y:S01]  /*0630*/  MOV R5, UR23 ;  /* 0x0000001700057c02 */ /* 0x000fe20008000f00 */
[----:B------:R-:W-:Y:S02]  /*0640*/  UIADD3 UR12, UP4, UPT, UR12, UR10, URZ ;  /* 0x0000000a0c0c7290 */ /* 0x000fe4000ff9e0ff */
[----:B------:R-:W-:Y:S01]  /*0650*/  ULOP3.LUT UR9, UR9, 0x3, URZ, 0xc0, !UPT ;  /* 0x0000000309097892 */ /* 0x000fe2000f8ec0ff */
[----:B0-----:R-:W-:Y:S01]  /*0660*/  IMAD.U32 R2, RZ, RZ, UR14 ;  /* 0x0000000eff027e24 */ /* 0x001fe2000f8e00ff */
[----:B------:R-:W-:Y:S01]  /*0670*/  UIADD3 UR7, UP0, UPT, UR7, UR10, URZ ;  /* 0x0000000a07077290 */ /* 0x000fe2000ff1e0ff */
[----:B------:R0:W-:Y:S01]  /*0680*/  STG.E desc[UR18][R4.64], R15 ;  /* 0x0000000f04007986 */ /* 0x0001e2000c101912 */
[----:B------:R-:W-:-:S02]  /*0690*/  UIADD3.X UR21, UPT, UPT, UR21, UR11, URZ, UP1, !UPT ;  /* 0x0000000b15157290 */ /* 0x000fc40008ffe4ff */
[----:B------:R-:W-:Y:S02]  /*06a0*/  ULOP3.LUT UR6, UR6, 0x3, URZ, 0xc0, !UPT ;  /* 0x0000000306067892 */ /* 0x000fe4000f8ec0ff */
[----:B------:R-:W-:Y:S01]  /*06b0*/  UIADD3.X UR17, UPT, UPT, UR17, UR11, URZ, UP2, !UPT ;  /* 0x0000000b11117290 */ /* 0x000fe200097fe4ff */
[----:B------:R-:W-:Y:S01]  /*06c0*/  IMAD.U32 R10, RZ, RZ, UR7 ;  /* 0x00000007ff0a7e24 */ /* 0x000fe2000f8e00ff */
[----:B------:R-:W-:Y:S01]  /*06d0*/  UIADD3 UR10, UP1, UPT, UR5, UR10, URZ ;  /* 0x0000000a050a7290 */ /* 0x000fe2000ff3e0ff */
[----:B------:R-:W-:Y:S01]  /*06e0*/  IMAD.U32 R7, RZ, RZ, UR21 ;  /* 0x00000015ff077e24 */ /* 0x000fe2000f8e00ff */
[----:B------:R-:W-:Y:S02]  /*06f0*/  UIADD3.X UR15, UPT, UPT, UR15, UR11, URZ, UP3, !UPT ;  /* 0x0000000b0f0f7290 */ /* 0x000fe40009ffe4ff */
[----:B------:R-:W-:Y:S01]  /*0700*/  UIADD3.X UR13, UPT, UPT, UR13, UR11, URZ, UP4, !UPT ;  /* 0x0000000b0d0d7290 */ /* 0x000fe2000a7fe4ff */
[----:B------:R-:W-:Y:S01]  /*0710*/  IMAD.U32 R9, RZ, RZ, UR17 ;  /* 0x00000011ff097e24 */ /* 0x000fe2000f8e00ff */
[----:B------:R-:W-:Y:S01]  /*0720*/  UIADD3.X UR5, UPT, UPT, UR9, UR11, URZ, UP0, !UPT ;  /* 0x0000000b09057290 */ /* 0x000fe200087fe4ff */
[----:B0-----:R-:W-:Y:S01]  /*0730*/  MOV R4, UR12 ;  /* 0x0000000c00047c02 */ /* 0x001fe20008000f00 */
[----:B------:R-:W-:Y:S01]  /*0740*/  UIADD3.X UR11, UPT, UPT, UR6, UR11, URZ, UP1, !UPT ;  /* 0x0000000b060b7290 */ /* 0x000fe20008ffe4ff */
[----:B------:R-:W-:Y:S01]  /*0750*/  IMAD.U32 R3, RZ, RZ, UR15 ;  /* 0x0000000fff037e24 */ /* 0x000fe2000f8e00ff */
[----:B------:R0:W-:Y:S01]  /*0760*/  STG.E desc[UR18][R6.64], R15 ;  /* 0x0000000f06007986 */ /* 0x0001e2000c101912 */
[----:B------:R-:W-:Y:S01]  /*0770*/  IMAD.U32 R5, RZ, RZ, UR13 ;  /* 0x0000000dff057e24 */ /* 0x000fe2000f8e00ff */
[----:B------:R-:W-:Y:S01]  /*0780*/  MOV R12, UR10 ;  /* 0x0000000a000c7c02 */ /* 0x000fe20008000f00 */
[----:B------:R-:W-:Y:S01]  /*0790*/  IMAD.U32 R11, RZ, RZ, UR5 ;  /* 0x00000005ff0b7e24 */ /* 0x000fe2000f8e00ff */
[----:B------:R-:W-:Y:S01]  /*07a0*/  MOV R13, UR11 ;  /* 0x0000000b000d7c02 */ /* 0x000fe20008000f00 */
[----:B------:R0:W-:Y:S01]  /*07b0*/  STG.E desc[UR18][R8.64], R15 ;  /* 0x0000000f08007986 */ /* 0x0001e2000c101912 */
[----:B------:R-:W-:Y:S01]  /*07c0*/  UIADD3 UR4, UPT, UPT, UR4, 0x8, URZ ;  /* 0x0000000804047890 */ /* 0x000fe2000fffe0ff */
[----:B------:R-:W-:-:S02]  /*07d0*/  UMOV UR6, URZ ;  /* 0x000000ff00067c82 */ /* 0x000fc40008000000 */
[----:B------:R0:W-:Y:S04]  /*07e0*/  STG.E desc[UR18][R2.64], R15 ;  /* 0x0000000f02007986 */ /* 0x0001e8000c101912 */
[----:B------:R0:W-:Y:S04]  /*07f0*/  STG.E desc[UR18][R4.64], R15 ;  /* 0x0000000f04007986 */ /* 0x0001e8000c101912 */
[----:B------:R0:W-:Y:S04]  /*0800*/  STG.E desc[UR18][R10.64], R15 ;  /* 0x0000000f0a007986 */ /* 0x0001e8000c101912 */
[----:B------:R0:W-:Y:S02]  /*0810*/  STG.E desc[UR18][R12.64], R15 ;  /* 0x0000000f0c007986 */ /* 0x0001e4000c101912 */
.L_x_32:
[----:B------:R-:W-:Y:S05]  /*0820*/  @!P0 EXIT ;  /* 0x000000000000894d */ /* 0x000fea0003800000 */
[----:B------:R-:W-:Y:S02]  /*0830*/  UISETP.GE.U32.AND UP0, UPT, UR26, 0x4, UPT ;  /* 0x000000041a00788c */ /* 0x000fe4000bf06070 */
[----:B------:R-:W-:Y:S02]  /*0840*/  ULOP3.LUT UR8, UR8, 0x3, URZ, 0xc0, !UPT ;  /* 0x0000000308087892 */ /* 0x000fe4000f8ec0ff */
[----:B------:R-:W-:Y:S01]  /*0850*/  UISETP.GE.U32.AND.EX UP0, UPT, URZ, URZ, UPT, UP0 ;  /* 0x000000ffff00728c */ /* 0x000fe2000bf06100 */
[----:B------:R-:W-:-:S03]  /*0860*/  UMOV UR5, URZ ;  /* 0x000000ff00057c82 */ /* 0x000fc60008000000 */
[----:B------:R-:W-:-:S04]  /*0870*/  ISETP.NE.U32.AND P0, PT, RZ, UR8, PT ;  /* 0x00000008ff007c0c */ /* 0x000fc8000bf05070 */
[----:B------:R-:W-:Y:S01]  /*0880*/  ISETP.NE.AND.EX P0, PT, RZ, UR5, PT, P0 ;  /* 0x00000005ff007c0c */ /* 0x000fe2000bf05300 */
[----:B------:R-:W-:-:S12]  /*0890*/  BRA.U !UP0, `(.L_x_33) ;  /* 0x0000000108987547 */ /* 0x000fd8000b800000 */
[----:B------:R-:W2:Y:S01]  /*08a0*/  LDCU.64 UR10, c[0x0][0x380] ;  /* 0x00007000ff0a77ac */ /* 0x000ea20008000a00 */
[----:B0-----:R-:W0:Y:S01]  /*08b0*/  LDC R11, c[0x0][0x388] ;  /* 0x0000e200ff0b7b82 */ /* 0x001e220000000800 */
[----:B------:R-:W-:Y:S02]  /*08c0*/  USHF.L.U32 UR7, UR4, 0x2, URZ ;  /* 0x0000000204077899 */ /* 0x000fe400080006ff */
[----:B------:R-:W-:Y:S02]  /*08d0*/  USHF.L.U64.HI UR6, UR4, 0x2, UR6 ;  /* 0x0000000204067899 */ /* 0x000fe40008010206 */
[----:B------:R-:W-:Y:S02]  /*08e0*/  UIADD3 UR9, UP1, UPT, UR7, 0x4, URZ ;  /* 0x0000000407097890 */ /* 0x000fe4000ff3e0ff */
[----:B------:R-:W-:Y:S02]  /*08f0*/  UIADD3 UR12, UP2, UPT, UR7, 0x8, URZ ;  /* 0x00000008070c7890 */ /* 0x000fe4000ff5e0ff */
[----:B------:R-:W-:-:S02]  /*0900*/  UIADD3 UR14, UP3, UPT, UR7, 0xc, URZ ;  /* 0x0000000c070e7890 */ /* 0x000fc4000ff7e0ff */
[----:B------:R-:W-:Y:S02]  /*0910*/  ULOP3.LUT UR9, UR9, 0xfffffffc, URZ, 0xc0, !UPT ;  /* 0xfffffffc09097892 */ /* 0x000fe4000f8ec0ff */
[----:B------:R-:W-:Y:S02]  /*0920*/  UIADD3.X UR13, UPT, UPT, URZ, UR6, URZ, UP2, !UPT ;  /* 0x00000006ff0d7290 */ /* 0x000fe400097fe4ff */
[----:B--2---:R-:W-:Y:S02]  /*0930*/  UIADD3 UR15, UP0, UPT, UR7, UR10, URZ ;  /* 0x0000000a070f7290 */ /* 0x004fe4000ff1e0ff */
[----:B------:R-:W-:Y:S02]  /*0940*/  UIADD3.X UR7, UPT, UPT, URZ, UR6, URZ, UP1, !UPT ;  /* 0x00000006ff077290 */ /* 0x000fe40008ffe4ff */
[----:B------:R-:W-:Y:S02]  /*0950*/  UIADD3.X UR16, UPT, UPT, UR6, UR11, URZ, UP0, !UPT ;  /* 0x0000000b06107290 */ /* 0x000fe400087fe4ff */
[----:B------:R-:W-:Y:S01]  /*0960*/  ULOP3.LUT UR12, UR12, 0xfffffffc, URZ, 0xc0, !UPT ;  /* 0xfffffffc0c0c7892 */ /* 0x000fe2000f8ec0ff */
[----:B-1----:R-:W-:Y:S01]  /*0970*/  IMAD.U32 R2, RZ, RZ, UR15 ;  /* 0x0000000fff027e24 */ /* 0x002fe2000f8e00ff */
[----:B------:R-:W-:-:S02]  /*0980*/  UIADD3.X UR6, UPT, UPT, URZ, UR6, URZ, UP3, !UPT ;  /* 0x00000006ff067290 */ /* 0x000fc40009ffe4ff */
[----:B------:R-:W-:Y:S01]  /*0990*/  ULOP3.LUT UR14, UR14, 0xfffffffc, URZ, 0xc0, !UPT ;  /* 0xfffffffc0e0e7892 */ /* 0x000fe2000f8ec0ff */
[----:B------:R-:W-:Y:S01]  /*09a0*/  MOV R3, UR16 ;  /* 0x0000001000037c02 */ /* 0x000fe20008000f00 */
[----:B------:R-:W-:Y:S02]  /*09b0*/  ULOP3.LUT UR7, UR7, 0x3, URZ, 0xc0, !UPT ;  /* 0x0000000307077892 */ /* 0x000fe4000f8ec0ff */
[----:B------:R-:W-:Y:S02]  /*09c0*/  UIADD3 UR9, UP0, UPT, UR9, UR10, URZ ;  /* 0x0000000a09097290 */ /* 0x000fe4000ff1e0ff */
[----:B------:R-:W-:Y:S01]  /*09d0*/  ULOP3.LUT UR13, UR13, 0x3, URZ, 0xc0, !UPT ;  /* 0x000000030d0d7892 */ /* 0x000fe2000f8ec0ff */
[----:B0-----:R2:W-:Y:S01]  /*09e0*/  STG.E desc[UR18][R2.64], R11 ;  /* 0x0000000b02007986 */ /* 0x0015e2000c101912 */
[----:B------:R-:W-:Y:S02]  /*09f0*/  UIADD3 UR12, UP1, UPT, UR12, UR10, URZ ;  /* 0x0000000a0c0c7290 */ /* 0x000fe4000ff3e0ff */
[----:B------:R-:W-:Y:S01]  /*0a00*/  ULOP3.LUT UR6, UR6, 0x3, URZ, 0xc0, !UPT ;  /* 0x0000000306067892 */ /* 0x000fe2000f8ec0ff */
[----:B------:R-:W-:Y:S01]  /*0a10*/  IMAD.U32 R4, RZ, RZ, UR9 ;  /* 0x00000009ff047e24 */ /* 0x000fe2000f8e00ff */
[----:B------:R-:W-:-:S02]  /*0a20*/  UIADD3 UR14, UP2, UPT, UR14, UR10, URZ ;  /* 0x0000000a0e0e7290 */ /* 0x000fc4000ff5e0ff */
[----:B------:R-:W-:Y:S01]  /*0a30*/  UIADD3.X UR7, UPT, UPT, UR7, UR11, URZ, UP0, !UPT ;  /* 0x0000000b07077290 */ /* 0x000fe200087fe4ff */
[----:B------:R-:W-:Y:S01]  /*0a40*/  MOV R6, UR12 ;  /* 0x0000000c00067c02 */ /* 0x000fe20008000f00 */
[----:B------:R-:W-:Y:S02]  /*0a50*/  UIADD3.X UR13, UPT, UPT, UR13, UR11, URZ, UP1, !UPT ;  /* 0x0000000b0d0d7290 */ /* 0x000fe40008ffe4ff */
[----:B------:R-:W-:Y:S01]  /*0a60*/  UIADD3.X UR6, UPT, UPT, UR6, UR11, URZ, UP2, !UPT ;  /* 0x0000000b06067290 */ /* 0x000fe200097fe4ff */
[----:B------:R-:W-:Y:S01]  /*0a70*/  IMAD.U32 R8, RZ, RZ, UR14 ;  /* 0x0000000eff087e24 */ /* 0x000fe2000f8e00ff */
[----:B------:R-:W-:Y:S01]  /*0a80*/  MOV R5, UR7 ;  /* 0x0000000700057c02 */ /* 0x000fe20008000f00 */
[----:B------:R-:W-:Y:S01]  /*0a90*/  UIADD3 UR4, UPT, UPT, UR4, 0x4, URZ ;  /* 0x0000000404047890 */ /* 0x000fe2000fffe0ff */
[----:B------:R-:W-:Y:S02]  /*0aa0*/  IMAD.U32 R7, RZ, RZ, UR13 ;  /* 0x0000000dff077e24 */ /* 0x000fe4000f8e00ff */
[----:B------:R-:W-:Y:S01]  /*0ab0*/  MOV R9, UR6 ;  /* 0x0000000600097c02 */ /* 0x000fe20008000f00 */
[----:B------:R2:W-:Y:S01]  /*0ac0*/  STG.E desc[UR18][R4.64], R11 ;  /* 0x0000000b04007986 */ /* 0x0005e2000c101912 */
[----:B------:R-:W-:-:S03]  /*0ad0*/  UMOV UR6, URZ ;  /* 0x000000ff00067c82 */ /* 0x000fc60008000000 */
[----:B------:R2:W-:Y:S04]  /*0ae0*/  STG.E desc[UR18][R6.64], R11 ;  /* 0x0000000b06007986 */ /* 0x0005e8000c101912 */
[----:B------:R2:W-:Y:S02]  /*0af0*/  STG.E desc[UR18][R8.64], R11 ;  /* 0x0000000b08007986 */ /* 0x0005e4000c101912 */
.L_x_33:
[----:B------:R-:W-:Y:S05]  /*0b00*/  @!P0 EXIT ;  /* 0x000000000000894d */ /* 0x000fea0003800000 */
[----:B0-2---:R-:W0:Y:S01]  /*0b10*/  LDC R5, c[0x0][0x388] ;  /* 0x0000e200ff057b82 */ /* 0x005e220000000800 */
[----:B------:R-:W2:Y:S01]  /*0b20*/  LDCU.64 UR10, c[0x0][0x380] ;  /* 0x00007000ff0a77ac */ /* 0x000ea20008000a00 */
[----:B------:R-:W-:Y:S01]  /*0b30*/  NOP ;  /* 0x0000000000007918 */ /* 0x000fe20000000000 */
.L_x_34:
[----:B--2---:R-:W-:-:S04]  /*0b40*/  ULEA UR7, UP0, UR4, UR10, 0x2 ;  /* 0x0000000a04077291 */ /* 0x004fc8000f8010ff */
[----:B------:R-:W-:Y:S02]  /*0b50*/  ULEA.HI.X UR6, UR4, UR11, UR6, 0x2, UP0 ;  /* 0x0000000b04067291 */ /* 0x000fe400080f1406 */
[----:B-1-3--:R-:W-:Y:S01]  /*0b60*/  IMAD.U32 R2, RZ, RZ, UR7 ;  /* 0x00000007ff027e24 */ /* 0x00afe2000f8e00ff */
[----:B------:R-:W-:Y:S02]  /*0b70*/  UIADD3 UR8, UP0, UPT, UR8, -0x1, URZ ;  /* 0xffffffff08087890 */ /* 0x000fe4000ff1e0ff */
[----:B------:R-:W-:Y:S01]  /*0b80*/  UIADD3 UR4, UPT, UPT, UR4, 0x1, URZ ;  /* 0x0000000104047890 */ /* 0x000fe2000fffe0ff */
[----:B------:R-:W-:Y:S01]  /*0b90*/  MOV R3, UR6 ;  /* 0x0000000600037c02 */ /* 0x000fe20008000f00 */
[----:B------:R-:W-:Y:S02]  /*0ba0*/  UIADD3.X UR5, UPT, UPT, UR5, -0x1, URZ, UP0, !UPT ;  /* 0xffffffff05057890 */ /* 0x000fe400087fe4ff */
[----:B------:R-:W-:Y:S02]  /*0bb0*/  UISETP.NE.U32.AND UP0, UPT, UR8, URZ, UPT ;  /* 0x000000ff0800728c */ /* 0x000fe4000bf05070 */
[----:B0-----:R3:W-:Y:S01]  /*0bc0*/  STG.E desc[UR18][R2.64], R5 ;  /* 0x0000000502007986 */ /* 0x0017e2000c101912 */
[----:B------:R-:W-:Y:S01]  /*0bd0*/  UMOV UR6, URZ ;  /* 0x000000ff00067c82 */ /* 0x000fe20008000000 */
[----:B------:R-:W-:-:S09]  /*0be0*/  UISETP.NE.AND.EX UP0, UPT, UR5, URZ, UPT, UP0 ;  /* 0x000000ff0500728c */ /* 0x000fd2000bf05300 */
[----:B------:R-:W-:Y:S05]  /*0bf0*/  BRA.U UP0, `(.L_x_34) ;  /* 0xfffffffd00d07547 */ /* 0x000fea000b83ffff */
[----:B------:R-:W-:Y:S05]  /*0c00*/  EXIT ;  /* 0x000000000000794d */ /* 0x000fea0003800000 */
.L_x_35:
        /* <DEDUP_REMOVED lines=15> */
.L_x_50:


//--------------------- .text._Z10kernel_absPfm   --------------------------
	.section	.text._Z10kernel_absPfm,"ax",@progbits
	.align	128
        .global         _Z10kernel_absPfm
        .type           _Z10kernel_absPfm,@function
        .size           _Z10kernel_absPfm,(.L_x_51 - _Z10kernel_absPfm)
        .other          _Z10kernel_absPfm,@"STO_CUDA_ENTRY STV_DEFAULT"
_Z10kernel_absPfm:
.text._Z10kernel_absPfm:
        /* <DEDUP_REMOVED lines=15> */
[----:B------:R-:W2:Y:S01]  /*00f0*/  LDCU UR6, c[0x0][0x38c] ;  /* 0x00007180ff0677ac */ /* 0x000ea20008000800 */
[----:B------:R-:W-:Y:S02]  /*0100*/  ULOP3.LUT UR4, UR8, 0xfffffff0, URZ, 0xc0, !UPT ;  /* 0xfffffff008047892 */ /* 0x000fe4000f8ec0ff */
[----:B-1----:R-:W-:-:S04]  /*0110*/  UIADD3 UR5, UP0, UPT, UR10, 0x20, URZ ;  /* 0x000000200a057890 */ /* 0x002fc8000ff1e0ff */
[----:B------:R-:W-:Y:S02]  /*0120*/  UIADD3.X UR7, UPT, UPT, URZ, UR11, URZ, UP0, !UPT ;  /* 0x0000000bff077290 */ /* 0x000fe400087fe4ff */
[----:B------:R-:W-:Y:S01]  /*0130*/  MOV R0, UR5 ;  /* 0x0000000500007c02 */ /* 0x000fe20008000f00 */
[----:B------:R-:W-:-:S03]  /*0140*/  UMOV UR5, UR4 ;  /* 0x0000000400057c82 */ /* 0x000fc60008000000 */
[----:B------:R-:W-:Y:S01]  /*0150*/  MOV R5, UR7 ;  /* 0x0000000700057c02 */ /* 0x000fe20008000f00 */
[----:B--2---:R-:W-:-:S06]  /*0160*/  UMOV UR7, UR6 ;  /* 0x0000000600077c82 */ /* 0x004fcc0008000000 */
.L_x_37:
[----:B----4-:R-:W-:Y:S02]  /*0170*/  MOV R2, R0 ;  /* 0x0000000000027202 */ /* 0x010fe40000000f00 */
[----:B------:R-:W-:-:S05]  /*0180*/  MOV R3, R5 ;  /* 0x0000000500037202 */ /* 0x000fca0000000f00 */
[----:B0-----:R-:W2:Y:S04]  /*0190*/  LDG.E R7, desc[UR12][R2.64+-0x20] ;  /* 0xffffe00c02077981 */ /* 0x001ea8000c1e1900 */
        /* <DEDUP_REMOVED lines=19> */
[----:B--2---:R-:W-:Y:S01]  /*02d0*/  FADD R7, |R7|, -RZ ;  /* 0x800000ff07077221 */ /* 0x004fe20000000200 */
[----:B---3--:R-:W-:-:S04]  /*02e0*/  FADD R19, |R8|, -RZ ;  /* 0x800000ff08137221 */ /* 0x008fc80000000200 */
[----:B------:R0:W-:Y:S01]  /*02f0*/  STG.E desc[UR12][R2.64+-0x20], R7 ;  /* 0xffffe00702007986 */ /* 0x0001e2000c10190c */
[----:B----4-:R-:W-:-:S03]  /*0300*/  FADD R9, |R9|, -RZ ;  /* 0x800000ff09097221 */ /* 0x010fc60000000200 */
[----:B------:R-:W-:Y:S01]  /*0310*/  STG.E desc[UR12][R2.64+-0x1c], R19 ;  /* 0xffffe41302007986 */ /* 0x000fe2000c10190c */
[----:B-----5:R-:W-:-:S03]  /*0320*/  FADD R21, |R10|, -RZ ;  /* 0x800000ff0a157221 */ /* 0x020fc60000000200 */
[----:B------:R1:W-:Y:S01]  /*0330*/  STG.E desc[UR12][R2.64+-0x18], R9 ;  /* 0xffffe80902007986 */ /* 0x0003e2000c10190c */
[----:B------:R-:W-:-:S03]  /*0340*/  FADD R11, |R11|, -RZ ;  /* 0x800000ff0b0b7221 */ /* 0x000fc60000000200 */
[----:B------:R-:W-:Y:S01]  /*0350*/  STG.E desc[UR12][R2.64+-0x14], R21 ;  /* 0xffffec1502007986 */ /* 0x000fe2000c10190c */
[----:B------:R-:W-:-:S03]  /*0360*/  FADD R23, |R12|, -RZ ;  /* 0x800000ff0c177221 */ /* 0x000fc60000000200 */
[----:B------:R2:W-:Y:S01]  /*0370*/  STG.E desc[UR12][R2.64+-0x10], R11 ;  /* 0xfffff00b02007986 */ /* 0x0005e2000c10190c */
[----:B------:R-:W-:-:S03]  /*0380*/  FADD R13, |R13|, -RZ ;  /* 0x800000ff0d0d7221 */ /* 0x000fc60000000200 */
[----:B------:R3:W-:Y:S01]  /*0390*/  STG.E desc[UR12][R2.64+-0xc], R23 ;  /* 0xfffff41702007986 */ /* 0x0007e2000c10190c */
[----:B0-----:R-:W-:-:S03]  /*03a0*/  FADD R7, |R14|, -RZ ;  /* 0x800000ff0e077221 */ /* 0x001fc60000000200 */
[----:B------:R4:W-:Y:S01]  /*03b0*/  STG.E desc[UR12][R2.64+-0x8], R13 ;  /* 0xfffff80d02007986 */ /* 0x0009e2000c10190c */
[----:B------:R-:W-:-:S03]  /*03c0*/  FADD R15, |R15|, -RZ ;  /* 0x800000ff0f0f7221 */ /* 0x000fc60000000200 */
[----:B------:R4:W-:Y:S01]  /*03d0*/  STG.E desc[UR12][R2.64+-0x4], R7 ;  /* 0xfffffc0702007986 */ /* 0x0009e2000c10190c */
[----:B------:R-:W-:-:S03]  /*03e0*/  FADD R25, |R16|, -RZ ;  /* 0x800000ff10197221 */ /* 0x000fc60000000200 */
[----:B------:R4:W-:Y:S01]  /*03f0*/  STG.E desc[UR12][R2.64], R15 ;  /* 0x0000000f02007986 */ /* 0x0009e2000c10190c */
[----:B------:R-:W-:-:S03]  /*0400*/  FADD R17, |R17|, -RZ ;  /* 0x800000ff11117221 */ /* 0x000fc60000000200 */
[----:B------:R4:W-:Y:S01]  /*0410*/  STG.E desc[UR12][R2.64+0x4], R25 ;  /* 0x0000041902007986 */ /* 0x0009e2000c10190c */
[----:B-1----:R-:W-:-:S03]  /*0420*/  FADD R9, |R18|, -RZ ;  /* 0x800000ff12097221 */ /* 0x002fc60000000200 */
[----:B------:R4:W-:Y:S01]  /*0430*/  STG.E desc[UR12][R2.64+0x8], R17 ;  /* 0x0000081102007986 */ /* 0x0009e2000c10190c */
[----:B--2---:R-:W-:-:S03]  /*0440*/  FADD R11, |R6|, -RZ ;  /* 0x800000ff060b7221 */ /* 0x004fc60000000200 */
[----:B------:R4:W-:Y:S01]  /*0450*/  STG.E desc[UR12][R2.64+0xc], R9 ;  /* 0x00000c0902007986 */ /* 0x0009e2000c10190c */
[----:B------:R-:W-:-:S03]  /*0460*/  FADD R19, |R5|, -RZ ;  /* 0x800000ff05137221 */ /* 0x000fc60000000200 */
[----:B------:R4:W-:Y:S01]  /*0470*/  STG.E desc[UR12][R2.64+0x10], R11 ;  /* 0x0000100b02007986 */ /* 0x0009e2000c10190c */
[----:B------:R-:W-:-:S03]  /*0480*/  FADD R21, |R4|, -RZ ;  /* 0x800000ff04157221 */ /* 0x000fc60000000200 */
[----:B------:R4:W-:Y:S01]  /*0490*/  STG.E desc[UR12][R2.64+0x14], R19 ;  /* 0x0000141302007986 */ /* 0x0009e2000c10190c */
[----:B---3--:R-:W-:-:S03]  /*04a0*/  FADD R23, |R0|, -RZ ;  /* 0x800000ff00177221 */ /* 0x008fc60000000200 */
[----:B------:R4:W-:Y:S01]  /*04b0*/  STG.E desc[UR12][R2.64+0x18], R21 ;  /* 0x0000181502007986 */ /* 0x0009e2000c10190c */
[----:B------:R-:W-:-:S03]  /*04c0*/  IADD3 R0, P1, PT, R2, 0x40, RZ ;  /* 0x0000004002007810 */ /* 0x000fc60007f3e0ff */
[----:B------:R4:W-:Y:S01]  /*04d0*/  STG.E desc[UR12][R2.64+0x1c], R23 ;  /* 0x00001c1702007986 */ /* 0x0009e2000c10190c */
[----:B------:R-:W-:Y:S01]  /*04e0*/  IADD3.X R5, PT, PT, RZ, R3, RZ, P1, !PT ;  /* 0x00000003ff057210 */ /* 0x000fe20000ffe4ff */
[----:B------:R-:W-:Y:S08]  /*04f0*/  BRA.U UP0, `(.L_x_37) ;  /* 0xfffffffd001c7547 */ /* 0x000ff0000b83ffff */
.L_x_36:
        /* <DEDUP_REMOVED lines=12> */
[----:B----4-:R-:W-:-:S04]  /*05c0*/  IMAD.U32 R2, RZ, RZ, UR5 ;  /* 0x00000005ff027e24 */ /* 0x010fc8000f8e00ff */
        /* <DEDUP_REMOVED lines=10> */
[----:B--2---:R-:W-:-:S05]  /*0670*/  FADD R9, |R0|, -RZ ;  /* 0x800000ff00097221 */ /* 0x004fca0000000200 */
        /* <DEDUP_REMOVED lines=65> */
[----:B--2---:R-:W-:-:S05]  /*0a90*/  FADD R9, |R0|, -RZ ;  /* 0x800000ff00097221 */ /* 0x004fca0000000200 */
[----:B------:R0:W-:Y:S04]  /*0aa0*/  STG.E desc[UR12][R2.64], R9 ;  /* 0x0000000902007986 */ /* 0x0001e8000c10190c */
[----:B------:R-:W1:Y:S01]  /*0ab0*/  LDG.E R0, desc[UR12][R4.64] ;  /* 0x0000000c04007981 */ /* 0x000e62000c1e1900 */
[----:B------:R-:W-:Y:S01]  /*0ac0*/  UIADD3 UR4, UPT, UPT, UR4, 0x8, URZ ;  /* 0x0000000804047890 */ /* 0x000fe2000fffe0ff */
[----:B------:R-:W-:Y:S01]  /*0ad0*/  UMOV UR6, URZ ;  /* 0x000000ff00067c82 */ /* 0x000fe20008000000 */
[----:B-1----:R-:W-:-:S05]  /*0ae0*/  FADD R7, |R0|, -RZ ;  /* 0x800000ff00077221 */ /* 0x002fca0000000200 */
[----:B------:R0:W-:Y:S05]  /*0af0*/  STG.E desc[UR12][R4.64], R7 ;  /* 0x0000000704007986 */ /* 0x0001ea000c10190c */
.L_x_38:
        /* <DEDUP_REMOVED lines=14> */
[----:B0---4-:R-:W-:-:S04]  /*0be0*/  MOV R2, UR9 ;  /* 0x0000000900027c02 */ /* 0x011fc80008000f00 */
        /* <DEDUP_REMOVED lines=21> */
[----:B--2---:R-:W-:-:S05]  /*0d40*/  FADD R11, |R0|, -RZ ;  /* 0x800000ff000b7221 */ /* 0x004fca0000000200 */
        /* <DEDUP_REMOVED lines=10> */
[----:B---3--:R-:W-:-:S05]  /*0df0*/  FADD R9, |R0|, -RZ ;  /* 0x800000ff00097221 */ /* 0x008fca0000000200 */
[----:B------:R3:W-:Y:S04]  /*0e00*/  STG.E desc[UR12][R6.64], R9 ;  /* 0x0000000906007986 */ /* 0x0007e8000c10190c */
[----:B------:R-:W2:Y:S01]  /*0e10*/  LDG.E R0, desc[UR12][R2.64] ;  /* 0x0000000c02007981 */ /* 0x000ea2000c1e1900 */
[----:B------:R-:W-:Y:S01]  /*0e20*/  UIADD3 UR4, UPT, UPT, UR4, 0x4, URZ ;  /* 0x0000000404047890 */ /* 0x000fe2000fffe0ff */
[----:B------:R-:W-:Y:S01]  /*0e30*/  UMOV UR6, URZ ;  /* 0x000000ff00067c82 */ /* 0x000fe20008000000 */
[----:B--2---:R-:W-:-:S05]  /*0e40*/  FADD R5, |R0|, -RZ ;  /* 0x800000ff00057221 */ /* 0x004fca0000000200 */
[----:B------:R3:W-:Y:S05]  /*0e50*/  STG.E desc[UR12][R2.64], R5 ;  /* 0x0000000502007986 */ /* 0x0007ea000c10190c */
.L_x_39:
[----:B-1----:R-:W-:Y:S05]  /*0e60*/  @!P0 EXIT ;  /* 0x000000000000894d */ /* 0x002fea0003800000 */
.L_x_40:
[----:B------:R-:W-:-:S04]  /*0e70*/  ULEA UR7, UP0, UR4, UR16, 0x2 ;  /* 0x0000001004077291 */ /* 0x000fc8000f8010ff */
[----:B------:R-:W-:Y:S02]  /*0e80*/  ULEA.HI.X UR6, UR4, UR17, UR6, 0x2, UP0 ;  /* 0x0000001104067291 */ /* 0x000fe400080f1406 */
[----:B01-34-:R-:W-:-:S04]  /*0e90*/  MOV R2, UR7 ;  /* 0x0000000700027c02 */ /* 0x01bfc80008000f00 */
        /* <DEDUP_REMOVED lines=8> */
[----:B--2---:R-:W-:-:S05]  /*0f20*/  FADD R5, |R0|, -RZ ;  /* 0x800000ff00057221 */ /* 0x004fca0000000200 */
[----:B------:R1:W-:Y:S03]  /*0f30*/  STG.E desc[UR12][R2.64], R5 ;  /* 0x0000000502007986 */ /* 0x0003e6000c10190c */
[----:B------:R-:W-:Y:S05]  /*0f40*/  BRA.U UP0, `(.L_x_40) ;  /* 0xfffffffd00c87547 */ /* 0x000fea000b83ffff */
[----:B------:R-:W-:Y:S05]  /*0f50*/  EXIT ;  /* 0x000000000000794d */ /* 0x000fea0003800000 */
.L_x_41:
        /* <DEDUP_REMOVED lines=10> */
.L_x_51:


//--------------------- .text._Z11kernel_tanhPfm  --------------------------
	.section	.text._Z11kernel_tanhPfm,"ax",@progbits
	.align	128
        .global         _Z11kernel_tanhPfm
        .type           _Z11kernel_tanhPfm,@function
        .size           _Z11kernel_tanhPfm,(.L_x_52 - _Z11kernel_tanhPfm)
        .other          _Z11kernel_tanhPfm,@"STO_CUDA_ENTRY STV_DEFAULT"
_Z11kernel_tanhPfm:
.text._Z11kernel_tanhPfm:
[----:B------:R-:W-:Y:S08]  /*0000*/  LDC R1, c[0x0][0x37c] ;  /* 0x0000df00ff017b82 */ /* 0x000ff00000000800 */
[----:B------:R-:W0:Y:S02]  /*0010*/  LDC.64 R4, c[0x0][0x388] ;  /* 0x0000e200ff047b82 */ /* 0x000e240000000a00 */
[----:B0-----:R-:W-:-:S04]  /*0020*/  ISETP.NE.U32.AND P0, PT, R4, RZ, PT ;  /* 0x000000ff0400720c */ /* 0x001fc80003f05070 */
[----:B------:R-:W-:-:S13]  /*0030*/  ISETP.NE.AND.EX P0, PT, R5, RZ, PT, P0 ;  /* 0x000000ff0500720c */ /* 0x000fda0003f05300 */
[----:B------:R-:W-:Y:S05]  /*0040*/  @!P0 EXIT ;  /* 0x000000000000894d */ /* 0x000fea0003800000 */
[C---:B------:R-:W-:Y:S01]  /*0050*/  ISETP.GE.U32.AND P1, PT, R4.reuse, 0x8, PT ;  /* 0x000000080400780c */ /* 0x040fe20003f26070 */
[----:B------:R-:W0:Y:S01]  /*0060*/  LDCU.64 UR6, c[0x0][0x358] ;  /* 0x00006b00ff0677ac */ /* 0x000e220008000a00 */
[----:B------:R-:W-:Y:S01]  /*0070*/  LOP3.LUT R20, R4, 0x7, RZ, 0xc0, !PT ;  /* 0x0000000704147812 */ /* 0x000fe200078ec0ff */
[----:B------:R-:W-:Y:S01]  /*0080*/  HFMA2 R3, -RZ, RZ, 0, 0 ;  /* 0x00000000ff037431 */ /* 0x000fe200000001ff */
[----:B------:R-:W-:Y:S02]  /*0090*/  ISETP.GE.U32.AND.EX P1, PT, R5, RZ, PT, P1 ;  /* 0x000000ff0500720c */ /* 0x000fe40003f26110 */
[----:B------:R-:W-:Y:S02]  /*00a0*/  ISETP.NE.U32.AND P0, PT, R20, RZ, PT ;  /* 0x000000ff1400720c */ /* 0x000fe40003f05070 */
[----:B------:R-:W-:Y:S02]  /*00b0*/  MOV R8, RZ ;  /* 0x000000ff00087202 */ /* 0x000fe40000000f00 */
[----:B------:R-:W-:-:S07]  /*00c0*/  ISETP.NE.AND.EX P0, PT, RZ, RZ, PT, P0 ;  /* 0x000000ffff00720c */ /* 0x000fce0003f05300 */
[----:B------:R-:W-:Y:S06]  /*00d0*/  @!P1 BRA `(.L_x_42) ;  /* 0x0000000800709947 */ /* 0x000fec0003800000 */
[----:B------:R-:W1:Y:S01]  /*00e0*/  LDCU.64 UR4, c[0x0][0x380] ;  /* 0x00007000ff0477ac */ /* 0x000e620008000a00 */
[----:B------:R-:W2:Y:S01]  /*00f0*/  LDC R8, c[0x0][0x38c] ;  /* 0x0000e300ff087b82 */ /* 0x000ea20000000800 */
[----:B------:R-:W-:-:S04]  /*0100*/  LOP3.LUT R3, R4, 0xfffffff8, RZ, 0xc0, !PT ;  /* 0xfffffff804037812 */ /* 0x000fc800078ec0ff */
[----:B------:R-:W-:Y:S01]  /*0110*/  MOV R9, R3 ;  /* 0x0000000300097202 */ /* 0x000fe20000000f00 */
[----:B-1----:R-:W-:-:S04]  /*0120*/  UIADD3 UR4, UP0, UPT, UR4, 0x10, URZ ;  /* 0x0000001004047890 */ /* 0x002fc8000ff1e0ff */
[----:B------:R-:W-:Y:S02]  /*0130*/  UIADD3.X UR5, UPT, UPT, URZ, UR5, URZ, UP0, !UPT ;  /* 0x00000005ff057290 */ /* 0x000fe400087fe4ff */
[----:B------:R-:W-:Y:S02]  /*0140*/  MOV R0, UR4 ;  /* 0x0000000400007c02 */ /* 0x000fe40008000f00 */
[----:B--2---:R-:W-:Y:S02]  /*0150*/  MOV R5, R8 ;  /* 0x0000000800057202 */ /* 0x004fe40000000f00 */
[----:B------:R-:W-:-:S07]  /*0160*/  MOV R13, UR5 ;  /* 0x00000005000d7c02 */ /* 0x000fce0008000f00 */
.L_x_43:
[----:B-1----:R-:W-:Y:S02]  /*0170*/  MOV R6, R0 ;  /* 0x0000000000067202 */ /* 0x002fe40000000f00 */
        /* <DEDUP_REMOVED lines=8> */
[----:B------:R-:W5:Y:S01]  /*0200*/  LDG.E R12, desc[UR6][R6.64+0xc] ;  /* 0x00000c06060c7981 */ /* 0x000f62000c1e1900 */
[----:B------:R-:W-:Y:S01]  /*0210*/  HFMA2 R11, -RZ, RZ, 1.125, -9232 ;  /* 0x3c80f082ff0b7431 */ /* 0x000fe200000001ff */
[----:B------:R-:W-:Y:S01]  /*0220*/  MOV R15, 0x3f800000 ;  /* 0x3f800000000f7802 */ /* 0x000fe20000000f00 */
[----:B--2---:R-:W-:-:S06]  /*0230*/  FMUL R0, |R18|, 2.8853900432586669922 ;  /* 0x4038aa3b12007820 */ /* 0x004fcc0000400200 */
[----:B------:R-:W0:Y:S01]  /*0240*/  MUFU.EX2 R0, R0 ;  /* 0x0000000000007308 */ /* 0x000e220000000800 */
[----:B---3--:R-:W-:-:S07]  /*0250*/  FMUL R25, |R21|, 2.8853900432586669922 ;  /* 0x4038aa3b15197820 */ /* 0x008fce0000400200 */
[----:B------:R-:W1:Y:S01]  /*0260*/  MUFU.EX2 R25, R25 ;  /* 0x0000001900197308 */ /* 0x000e620000000800 */
[----:B0-----:R-:W-:-:S07]  /*0270*/  FADD R17, R0, 1 ;  /* 0x3f80000000117421 */ /* 0x001fce0000000000 */
[----:B------:R-:W0:Y:S01]  /*0280*/  MUFU.RCP R24, R17 ;  /* 0x0000001100187308 */ /* 0x000e220000001000 */
[----:B----4-:R-:W-:Y:S01]  /*0290*/  FMUL R19, |R16|, 2.8853900432586669922 ;  /* 0x4038aa3b10137820 */ /* 0x010fe20000400200 */
[----:B------:R-:W-:Y:S01]  /*02a0*/  FMUL R22, R18, R18 ;  /* 0x0000001212167220 */ /* 0x000fe20000400000 */
[----:B-1----:R-:W-:-:S03]  /*02b0*/  FADD R26, R25, 1 ;  /* 0x3f800000191a7421 */ /* 0x002fc60000000000 */
[----:B------:R-:W-:Y:S02]  /*02c0*/  FFMA R23, R22, R11, -0.052303962409496307373 ;  /* 0xbd563cae16177423 */ /* 0x000fe4000000000b */
[----:B------:R-:W1:Y:S01]  /*02d0*/  MUFU.EX2 R19, R19 ;  /* 0x0000001300137308 */ /* 0x000e620000000800 */
[----:B------:R-:W-:Y:S01]  /*02e0*/  FSETP.GE.AND P1, PT, |R18|, 9.010913848876953125, PT ;  /* 0x41102cb41200780b */ /* 0x000fe20003f26200 */
[----:B------:R-:W-:Y:S01]  /*02f0*/  FFMA R23, R22, R23, 0.1331529766321182251 ;  /* 0x3e08594116177423 */ /* 0x000fe20000000017 */
[----:B------:R-:W-:Y:S01]  /*0300*/  FSETP.GE.AND P2, PT, |R18|, 0.60000002384185791016, PT ;  /* 0x3f19999a1200780b */ /* 0x000fe20003f46200 */
[----:B0-----:R-:W-:-:S04]  /*0310*/  FFMA R0, R24, -2, R15 ;  /* 0xc000000018007823 */ /* 0x001fc8000000000f */
[----:B------:R1:W0:Y:S01]  /*0320*/  MUFU.RCP R24, R26 ;  /* 0x0000001a00187308 */ /* 0x0002220000001000 */
[----:B------:R-:W-:Y:S01]  /*0330*/  FSEL R17, R0, 1, !P1 ;  /* 0x3f80000000117808 */ /* 0x000fe20004800000 */
[----:B------:R-:W-:Y:S01]  /*0340*/  FFMA R0, R22, R23, -0.33332768082618713379 ;  /* 0xbeaaa9ed16007423 */ /* 0x000fe20000000017 */
[----:B------:R-:W-:-:S03]  /*0350*/  FMUL R23, R21, R21 ;  /* 0x0000001515177220 */ /* 0x000fc60000400000 */
[----:B------:R-:W-:Y:S01]  /*0360*/  FFMA R25, R22, R0, RZ ;  /* 0x0000000016197223 */ /* 0x000fe200000000ff */
[----:B------:R-:W-:Y:S01]  /*0370*/  FFMA R0, R23, R11, -0.052303962409496307373 ;  /* 0xbd563cae17007423 */ /* 0x000fe2000000000b */
[--C-:B------:R-:W-:Y:S02]  /*0380*/  LOP3.LUT R17, R17, 0x80000000, R18.reuse, 0xb8, !PT ;  /* 0x8000000011117812 */ /* 0x100fe400078eb812 */
[----:B------:R-:W-:Y:S01]  /*0390*/  @!P2 FFMA R17, R18, R25, R18 ;  /* 0x000000191211a223 */ /* 0x000fe20000000012 */
[----:B------:R-:W-:Y:S01]  /*03a0*/  FSETP.GE.AND P2, PT, |R21|, 0.60000002384185791016, PT ;  /* 0x3f19999a1500780b */ /* 0x000fe20003f46200 */
[----:B------:R-:W-:Y:S01]  /*03b0*/  FFMA R0, R23, R0, 0.1331529766321182251 ;  /* 0x3e08594117007423 */ /* 0x000fe20000000000 */
[----:B-1----:R-:W-:Y:S01]  /*03c0*/  FADD R26, R19, 1 ;  /* 0x3f800000131a7421 */ /* 0x002fe20000000000 */
[----:B-----5:R-:W-:Y:S01]  /*03d0*/  FMUL R27, |R2|, 2.8853900432586669922 ;  /* 0x4038aa3b021b7820 */ /* 0x020fe20000400200 */
[----:B0-----:R-:W-:Y:S01]  /*03e0*/  FFMA R24, R24, -2, R15 ;  /* 0xc000000018187823 */ /* 0x001fe2000000000f */
[----:B------:R-:W-:Y:S01]  /*03f0*/  FSETP.GE.AND P1, PT, |R21|, 9.010913848876953125, PT ;  /* 0x41102cb41500780b */ /* 0x000fe20003f26200 */
[C---:B------:R-:W-:Y:S01]  /*0400*/  FFMA R0, R23.reuse, R0, -0.33332768082618713379 ;  /* 0xbeaaa9ed17007423 */ /* 0x040fe20000000000 */
[----:B------:R0:W-:Y:S02]  /*0410*/  MUFU.EX2 R22, R27 ;  /* 0x0000001b00167308 */ /* 0x0001e40000000800 */
[----:B------:R-:W-:Y:S01]  /*0420*/  FSEL R24, R24, 1, !P1 ;  /* 0x3f80000018187808 */ /* 0x000fe20004800000 */
[----:B------:R-:W-:Y:S01]  /*0430*/  FFMA R0, R23, R0, RZ ;  /* 0x0000000017007223 */ /* 0x000fe200000000ff */
[----:B------:R-:W-:-:S04]  /*0440*/  FMUL R25, R16, R16 ;  /* 0x0000001010197220 */ /* 0x000fc80000400000 */
[----:B------:R-:W1:Y:S01]  /*0450*/  MUFU.RCP R26, R26 ;  /* 0x0000001a001a7308 */ /* 0x000e620000001000 */
[--C-:B------:R-:W-:Y:S01]  /*0460*/  LOP3.LUT R19, R24, 0x80000000, R21.reuse, 0xb8, !PT ;  /* 0x8000000018137812 */ /* 0x100fe200078eb815 */
[----:B------:R-:W-:Y:S01]  /*0470*/  @!P2 FFMA R19, R21, R0, R21 ;  /* 0x000000001513a223 */ /* 0x000fe20000000015 */
[C---:B------:R-:W-:Y:S01]  /*0480*/  FFMA R0, R25.reuse, R11, -0.052303962409496307373 ;  /* 0xbd563cae19007423 */ /* 0x040fe2000000000b */
[----:B0-----:R-:W-:Y:S01]  /*0490*/  FMUL R27, |R14|, 2.8853900432586669922 ;  /* 0x4038aa3b0e1b7820 */ /* 0x001fe20000400200 */
[----:B------:R-:W-:Y:S02]  /*04a0*/  FMUL R18, |R10|, 2.8853900432586669922 ;  /* 0x4038aa3b0a127820 */ /* 0x000fe40000400200 */
[C---:B------:R-:W-:Y:S01]  /*04b0*/  FFMA R0, R25.reuse, R0, 0.1331529766321182251 ;  /* 0x3e08594119007423 */ /* 0x040fe20000000000 */
[C---:B------:R-:W-:Y:S01]  /*04c0*/  FSETP.GE.AND P2, PT, |R16|.reuse, 0.60000002384185791016, PT ;  /* 0x3f19999a1000780b */ /* 0x040fe20003f46200 */
[----:B------:R0:W-:Y:S02]  /*04d0*/  MUFU.EX2 R24, R27 ;  /* 0x0000001b00187308 */ /* 0x0001e40000000800 */
[----:B------:R-:W-:Y:S01]  /*04e0*/  FFMA R0, R25, R0, -0.33332768082618713379 ;  /* 0xbeaaa9ed19007423 */ /* 0x000fe20000000000 */
[----:B------:R-:W-:Y:S01]  /*04f0*/  FSETP.GE.AND P1, PT, |R16|, 9.010913848876953125, PT ;  /* 0x41102cb41000780b */ /* 0x000fe20003f26200 */
[----:B-1----:R-:W-:Y:S01]  /*0500*/  FFMA R26, R26, -2, R15 ;  /* 0xc00000001a1a7823 */ /* 0x002fe2000000000f */
[----:B0-----:R-:W-:-:S03]  /*0510*/  FADD R27, R22, 1 ;  /* 0x3f800000161b7421 */ /* 0x001fc60000000000 */
[----:B------:R-:W0:Y:S01]  /*0520*/  MUFU.EX2 R18, R18 ;  /* 0x0000001200127308 */ /* 0x000e220000000800 */
[----:B------:R-:W-:Y:S01]  /*0530*/  FFMA R25, R25, R0, RZ ;  /* 0x0000000019197223 */ /* 0x000fe200000000ff */
[----:B------:R-:W-:Y:S01]  /*0540*/  FMUL R23, |R13|, 2.8853900432586669922 ;  /* 0x4038aa3b0d177820 */ /* 0x000fe20000400200 */
[----:B------:R-:W-:Y:S01]  /*0550*/  FSEL R21, R26, 1, !P1 ;  /* 0x3f8000001a157808 */ /* 0x000fe20004800000 */
[----:B------:R-:W-:-:S04]  /*0560*/  FMUL R26, |R12|, 2.8853900432586669922 ;  /* 0x4038aa3b0c1a7820 */ /* 0x000fc80000400200 */
[----:B------:R-:W1:Y:S01]  /*0570*/  MUFU.RCP R0, R27 ;  /* 0x0000001b00007308 */ /* 0x000e620000001000 */
[--C-:B------:R-:W-:Y:S01]  /*0580*/  LOP3.LUT R21, R21, 0x80000000, R16.reuse, 0xb8, !PT ;  /* 0x8000000015157812 */ /* 0x100fe200078eb810 */
[----:B------:R-:W-:Y:S01]  /*0590*/  @!P2 FFMA R21, R16, R25, R16 ;  /* 0x000000191015a223 */ /* 0x000fe20000000010 */
[----:B------:R-:W-:-:S05]  /*05a0*/  FMUL R22, R2, R2 ;  /* 0x0000000202167220 */ /* 0x000fca0000400000 */
[----:B------:R-:W2:Y:S01]  /*05b0*/  MUFU.EX2 R23, R23 ;  /* 0x0000001700177308 */ /* 0x000ea20000000800 */
[----:B------:R-:W-:-:S07]  /*05c0*/  FFMA R29, R22, R11, -0.052303962409496307373 ;  /* 0xbd563cae161d7423 */ /* 0x000fce000000000b */
[----:B------:R-:W3:Y:S01]  /*05d0*/  MUFU.EX2 R25, R26 ;  /* 0x0000001a00197308 */ /* 0x000ee20000000800 */
[----:B0-----:R-:W-:Y:S01]  /*05e0*/  FADD R16, R18, 1 ;  /* 0x3f80000012107421 */ /* 0x001fe20000000000 */
[----:B------:R-:W-:Y:S01]  /*05f0*/  FFMA R29, R22, R29, 0.1331529766321182251 ;  /* 0x3e085941161d7423 */ /* 0x000fe2000000001d */
[----:B------:R-:W-:Y:S01]  /*0600*/  FADD R18, R24, 1 ;  /* 0x3f80000018127421 */ /* 0x000fe20000000000 */
[----:B-1----:R-:W-:Y:S01]  /*0610*/  FFMA R24, R0, -2, R15 ;  /* 0xc000000000187823 */ /* 0x002fe2000000000f */
[----:B------:R-:W-:Y:S01]  /*0620*/  FSETP.GE.AND P1, PT, |R2|, 9.010913848876953125, PT ;  /* 0x41102cb40200780b */ /* 0x000fe20003f26200 */
[----:B------:R-:W-:-:S03]  /*0630*/  FFMA R0, R22, R29, -0.33332768082618713379 ;  /* 0xbeaaa9ed16007423 */ /* 0x000fc6000000001d */
[----:B------:R-:W-:Y:S01]  /*0640*/  FSEL R27, R24, 1, !P1 ;  /* 0x3f800000181b7808 */ /* 0x000fe20004800000 */
[----:B------:R-:W-:Y:S01]  /*0650*/  FFMA R29, R22, R0, RZ ;  /* 0x00000000161d7223 */ /* 0x000fe200000000ff */
[----:B--2---:R-:W-:Y:S01]  /*0660*/  FADD R22, R23, 1 ;  /* 0x3f80000017167421 */ /* 0x004fe20000000000 */
[----:B------:R-:W-:Y:S01]  /*0670*/  FSETP.GE.AND P2, PT, |R2|, 0.60000002384185791016, PT ;  /* 0x3f19999a0200780b */ /* 0x000fe20003f46200 */
[----:B------:R-:W0:Y:S01]  /*0680*/  MUFU.RCP R16, R16 ;  /* 0x0000001000107308 */ /* 0x000e220000001000 */
[----:B------:R-:W-:Y:S01]  /*0690*/  LOP3.LUT R23, R27, 0x80000000, R2, 0xb8, !PT ;  /* 0x800000001b177812 */ /* 0x000fe200078eb802 */
[----:B---3--:R-:W-:Y:S01]  /*06a0*/  FADD R24, R25, 1 ;  /* 0x3f80000019187421 */ /* 0x008fe20000000000 */
[----:B------:R-:W-:Y:S01]  /*06b0*/  FMUL R27, R10, R10 ;  /* 0x0000000a0a1b7220 */ /* 0x000fe20000400000 */
[----:B------:R-:W-:-:S04]  /*06c0*/  FMUL R26, R14, R14 ;  /* 0x0000000e0e1a7220 */ /* 0x000fc80000400000 */
[----:B------:R-:W1:Y:S01]  /*06d0*/  MUFU.RCP R18, R18 ;  /* 0x0000001200127308 */ /* 0x000e620000001000 */
[-C--:B------:R-:W-:Y:S01]  /*06e0*/  FFMA R0, R27, R11.reuse, -0.052303962409496307373 ;  /* 0xbd563cae1b007423 */ /* 0x080fe2000000000b */
[----:B------:R-:W-:-:S06]  /*06f0*/  FFMA R25, R26, R11, -0.052303962409496307373 ;  /* 0xbd563cae1a197423 */ /* 0x000fcc000000000b */
[----:B------:R-:W2:Y:S01]  /*0700*/  MUFU.RCP R22, R22 ;  /* 0x0000001600167308 */ /* 0x000ea20000001000 */
[----:B------:R-:W-:Y:S01]  /*0710*/  FFMA R0, R27, R0, 0.1331529766321182251 ;  /* 0x3e0859411b007423 */ /* 0x000fe20000000000 */
[----:B------:R-:W-:-:S06]  /*0720*/  FFMA R25, R26, R25, 0.1331529766321182251 ;  /* 0x3e0859411a197423 */ /* 0x000fcc0000000019 */
[----:B------:R-:W3:Y:S01]  /*0730*/  MUFU.RCP R24, R24 ;  /* 0x0000001800187308 */ /* 0x000ee20000001000 */
[----:B------:R-:W-:Y:S01]  /*0740*/  @!P2 FFMA R23, R2, R29, R2 ;  /* 0x0000001d0217a223 */ /* 0x000fe20000000002 */
[C---:B------:R-:W-:Y:S01]  /*0750*/  FFMA R0, R27.reuse, R0, -0.33332768082618713379 ;  /* 0xbeaaa9ed1b007423 */ /* 0x040fe20000000000 */
[----:B------:R-:W-:Y:S01]  /*0760*/  FFMA R2, R26, R25, -0.33332768082618713379 ;  /* 0xbeaaa9ed1a027423 */ /* 0x000fe20000000019 */
[----:B------:R-:W-:Y:S01]  /*0770*/  FSETP.GE.AND P1, PT, |R10|, 0.60000002384185791016, PT ;  /* 0x3f19999a0a00780b */ /* 0x000fe20003f26200 */
[----:B------:R4:W-:Y:S01]  /*0780*/  STG.E desc[UR6][R6.64+-0x10], R17 ;  /* 0xfffff01106007986 */ /* 0x0009e2000c101906 */
[----:B------:R-:W-:Y:S01]  /*0790*/  FFMA R25, R27, R0, RZ ;  /* 0x000000001b197223 */ /* 0x000fe200000000ff */
[--C-:B0-----:R-:W-:Y:S01]  /*07a0*/  FFMA R16, R16, -2, R15.reuse ;  /* 0xc000000010107823 */ /* 0x101fe2000000000f */
[----:B------:R-:W-:Y:S01]  /*07b0*/  FMUL R0, R12, R12 ;  /* 0x0000000c0c007220 */ /* 0x000fe20000400000 */
[----:B------:R-:W-:Y:S01]  /*07c0*/  FSETP.GE.AND P6, PT, |R10|, 9.010913848876953125, PT ;  /* 0x41102cb40a00780b */ /* 0x000fe20003fc6200 */
[----:B------:R0:W-:Y:S01]  /*07d0*/  STG.E desc[UR6][R6.64+-0x8], R21 ;  /* 0xfffff81506007986 */ /* 0x0001e2000c101906 */
[--C-:B-1----:R-:W-:Y:S01]  /*07e0*/  FFMA R18, R18, -2, R15.reuse ;  /* 0xc000000012127823 */ /* 0x102fe2000000000f */
[--C-:B--2---:R-:W-:Y:S01]  /*07f0*/  FFMA R22, R22, -2, R15.reuse ;  /* 0xc000000016167823 */ /* 0x104fe2000000000f */
[----:B----4-:R-:W-:Y:S01]  /*0800*/  FFMA R17, R26, R2, RZ ;  /* 0x000000021a117223 */ /* 0x010fe200000000ff */
[----:B------:R-:W-:Y:S01]  /*0810*/  FMUL R2, R13, R13 ;  /* 0x0000000d0d027220 */ /* 0x000fe20000400000 */
[----:B---3--:R-:W-:-:S03]  /*0820*/  FFMA R24, R24, -2, R15 ;  /* 0xc000000018187823 */ /* 0x008fc6000000000f */
[-C--:B------:R-:W-:Y:S01]  /*0830*/  FFMA R15, R2, R11.reuse, -0.052303962409496307373 ;  /* 0xbd563cae020f7423 */ /* 0x080fe2000000000b */
[----:B0-----:R-:W-:Y:S01]  /*0840*/  FFMA R21, R0, R11, -0.052303962409496307373 ;  /* 0xbd563cae00157423 */ /* 0x001fe2000000000b */
[----:B------:R-:W-:Y:S02]  /*0850*/  FSEL R11, R16, 1, !P6 ;  /* 0x3f800000100b7808 */ /* 0x000fe40007000000 */
[----:B------:R-:W-:Y:S01]  /*0860*/  FFMA R15, R2, R15, 0.1331529766321182251 ;  /* 0x3e085941020f7423 */ /* 0x000fe2000000000f */
[----:B------:R-:W-:Y:S02]  /*0870*/  FSETP.GE.AND P2, PT, |R14|, 9.010913848876953125, PT ;  /* 0x41102cb40e00780b */ /* 0x000fe40003f46200 */
[--C-:B------:R-:W-:Y:S01]  /*0880*/  LOP3.LUT R11, R11, 0x80000000, R10.reuse, 0xb8, !PT ;  /* 0x800000000b0b7812 */ /* 0x100fe200078eb80a */
[----:B------:R-:W-:Y:S01]  /*0890*/  @!P1 FFMA R11, R10, R25, R10 ;  /* 0x000000190a0b9223 */ /* 0x000fe2000000000a */
[----:B------:R0:W-:Y:S01]  /*08a0*/  STG.E desc[UR6][R6.64+-0xc], R19 ;  /* 0xfffff41306007986 */ /* 0x0001e2000c101906 */
[----:B------:R-:W-:Y:S01]  /*08b0*/  IADD3 R9, P1, PT, R9, -0x8, RZ ;  /* 0xfffffff809097810 */ /* 0x000fe20007f3e0ff */
[----:B------:R-:W-:Y:S01]  /*08c0*/  FFMA R21, R0, R21, 0.1331529766321182251 ;  /* 0x3e08594100157423 */ /* 0x000fe20000000015 */
[----:B------:R-:W-:-:S02]  /*08d0*/  FSETP.GE.AND P3, PT, |R14|, 0.60000002384185791016, PT ;  /* 0x3f19999a0e00780b */ /* 0x000fc40003f66200 */
[----:B------:R-:W-:Y:S02]  /*08e0*/  FSETP.GE.AND P5, PT, |R13|, 0.60000002384185791016, PT ;  /* 0x3f19999a0d00780b */ /* 0x000fe40003fa6200 */
[----:B------:R-:W-:Y:S01]  /*08f0*/  IADD3.X R5, PT, PT, R5, -0x1, RZ, P1, !PT ;  /* 0xffffffff05057810 */ /* 0x000fe20000ffe4ff */
[----:B0-----:R-:W-:Y:S01]  /*0900*/  FFMA R19, R2, R15, -0.33332768082618713379 ;  /* 0xbeaaa9ed02137423 */ /* 0x001fe2000000000f */
[----:B------:R-:W-:Y:S02]  /*0910*/  FSEL R15, R18, 1, !P2 ;  /* 0x3f800000120f7808 */ /* 0x000fe40005000000 */
[----:B------:R-:W-:Y:S02]  /*0920*/  FSETP.GE.AND P2, PT, |R12|, 0.60000002384185791016, PT ;  /* 0x3f19999a0c00780b */ /* 0x000fe40003f46200 */
[----:B------:R-:W-:Y:S01]  /*0930*/  ISETP.NE.U32.AND P1, PT, R9, RZ, PT ;  /* 0x000000ff0900720c */ /* 0x000fe20003f25070 */
[----:B------:R-:W-:Y:S01]  /*0940*/  FFMA R27, R0, R21, -0.33332768082618713379 ;  /* 0xbeaaa9ed001b7423 */ /* 0x000fe20000000015 */
[----:B------:R-:W-:-:S02]  /*0950*/  FSETP.GE.AND P4, PT, |R13|, 9.010913848876953125, PT ;  /* 0x41102cb40d00780b */ /* 0x000fc40003f86200 */
[----:B------:R-:W-:Y:S02]  /*0960*/  FSETP.GE.AND P6, PT, |R12|, 9.010913848876953125, PT ;  /* 0x41102cb40c00780b */ /* 0x000fe40003fc6200 */
[----:B------:R-:W-:Y:S01]  /*0970*/  ISETP.NE.AND.EX P1, PT, R5, RZ, PT, P1 ;  /* 0x000000ff0500720c */ /* 0x000fe20003f25310 */
[----:B------:R-:W-:Y:S01]  /*0980*/  FFMA R2, R2, R19, RZ ;  /* 0x0000001302027223 */ /* 0x000fe200000000ff */
[----:B------:R-:W-:Y:S01]  /*0990*/  FSEL R22, R22, 1, !P4 ;  /* 0x3f80000016167808 */ /* 0x000fe20006000000 */
[----:B------:R-:W-:Y:S01]  /*09a0*/  FFMA R27, R0, R27, RZ ;  /* 0x0000001b001b7223 */ /* 0x000fe200000000ff */
[----:B------:R-:W-:Y:S02]  /*09b0*/  FSEL R21, R24, 1, !P6 ;  /* 0x3f80000018157808 */ /* 0x000fe40007000000 */
[--C-:B------:R-:W-:Y:S01]  /*09c0*/  LOP3.LUT R15, R15, 0x80000000, R14.reuse, 0xb8, !PT ;  /* 0x800000000f0f7812 */ /* 0x100fe200078eb80e */
[----:B------:R-:W-:Y:S01]  /*09d0*/  @!P3 FFMA R15, R14, R17, R14 ;  /* 0x000000110e0fb223 */ /* 0x000fe2000000000e */
[--C-:B------:R-:W-:Y:S01]  /*09e0*/  LOP3.LUT R19, R22, 0x80000000, R13.reuse, 0xb8, !PT ;  /* 0x8000000016137812 */ /* 0x100fe200078eb80d */
[----:B------:R-:W-:Y:S01]  /*09f0*/  @!P5 FFMA R19, R13, R2, R13 ;  /* 0x000000020d13d223 */ /* 0x000fe2000000000d */
[--C-:B------:R-:W-:Y:S01]  /*0a00*/  LOP3.LUT R21, R21, 0x80000000, R12.reuse, 0xb8, !PT ;  /* 0x8000000015157812 */ /* 0x100fe200078eb80c */
[----:B------:R-:W-:Y:S01]  /*0a10*/  @!P2 FFMA R21, R12, R27, R12 ;  /* 0x0000001b0c15a223 */ /* 0x000fe2000000000c */
[----:B------:R-:W-:Y:S01]  /*0a20*/  IADD3 R0, P2, PT, R6, 0x20, RZ ;  /* 0x0000002006007810 */ /* 0x000fe20007f5e0ff */
[----:B------:R1:W-:Y:S04]  /*0a30*/  STG.E desc[UR6][R6.64+-0x4], R23 ;  /* 0xfffffc1706007986 */ /* 0x0003e8000c101906 */
[----:B------:R1:W-:Y:S01]  /*0a40*/  STG.E desc[UR6][R6.64], R11 ;  /* 0x0000000b06007986 */ /* 0x0003e2000c101906 */
[----:B------:R-:W-:-:S03]  /*0a50*/  IADD3.X R13, PT, PT, RZ, R7, RZ, P2, !PT ;  /* 0x00000007ff0d7210 */ /* 0x000fc600017fe4ff */
[----:B------:R1:W-:Y:S04]  /*0a60*/  STG.E desc[UR6][R6.64+0x4], R15 ;  /* 0x0000040f06007986 */ /* 0x0003e8000c101906 */
[----:B------:R1:W-:Y:S04]  /*0a70*/  STG.E desc[UR6][R6.64+0x8], R19 ;  /* 0x0000081306007986 */ /* 0x0003e8000c101906 */
[----:B------:R1:W-:Y:S01]  /*0a80*/  STG.E desc[UR6][R6.64+0xc], R21 ;  /* 0x00000c1506007986 */ /* 0x0003e2000c101906 */
[----:B------:R-:W-:Y:S05]  /*0a90*/  @P1 BRA `(.L_x_43) ;  /* 0xfffffff400b41947 */ /* 0x000fea000383ffff */
.L_x_42:
[----:B0-----:R-:W-:Y:S05]  /*0aa0*/  @!P0 EXIT ;  /* 0x000000000000894d */ /* 0x001fea0003800000 */
[----:B------:R-:W-:Y:S02]  /*0ab0*/  ISETP.GE.U32.AND P1, PT, R20, 0x4, PT ;  /* 0x000000041400780c */ /* 0x000fe40003f26070 */
[----:B------:R-:W-:Y:S02]  /*0ac0*/  LOP3.LUT R14, R4, 0x3, RZ, 0xc0, !PT ;  /* 0x00000003040e7812 */ /* 0x000fe400078ec0ff */
[----:B------:R-:W-:Y:S02]  /*0ad0*/  ISETP.GE.U32.AND.EX P1, PT, RZ, RZ, PT, P1 ;  /* 0x000000ffff00720c */ /* 0x000fe40003f26110 */
[----:B------:R-:W-:-:S04]  /*0ae0*/  ISETP.NE.U32.AND P0, PT, R14, RZ, PT ;  /* 0x000000ff0e00720c */ /* 0x000fc80003f05070 */
[----:B------:R-:W-:-:S07]  /*0af0*/  ISETP.NE.AND.EX P0, PT, RZ, RZ, PT, P0 ;  /* 0x000000ffff00720c */ /* 0x000fce0003f05300 */
[----:B------:R-:W-:Y:S06]  /*0b00*/  @!P1 BRA `(.L_x_44) ;  /* 0x00000004007c9947 */ /* 0x000fec0003800000 */
[----:B------:R-:W1:Y:S01]  /*0b10*/  LDCU.64 UR4, c[0x0][0x380] ;  /* 0x00007000ff0477ac */ /* 0x000e620008000a00 */
[C---:B------:R-:W-:Y:S02]  /*0b20*/  SHF.L.U32 R2, R3.reuse, 0x2, RZ ;  /* 0x0000000203027819 */ /* 0x040fe400000006ff */
[----:B------:R-:W-:Y:S02]  /*0b30*/  SHF.L.U64.HI R5, R3, 0x2, R8 ;  /* 0x0000000203057819 */ /* 0x000fe40000010208 */
[----:B-1----:R-:W-:-:S04]  /*0b40*/  IADD3 R6, P1, PT, R2, UR4, RZ ;  /* 0x0000000402067c10 */ /* 0x002fc8000ff3e0ff */
[----:B------:R-:W-:-:S05]  /*0b50*/  IADD3.X R7, PT, PT, R5, UR5, RZ, P1, !PT ;  /* 0x0000000505077c10 */ /* 0x000fca0008ffe4ff */
[----:B------:R-:W2:Y:S01]  /*0b60*/  LDG.E R12, desc[UR6][R6.64] ;  /* 0x00000006060c7981 */ /* 0x000ea2000c1e1900 */
[----:B------:R-:W-:Y:S01]  /*0b70*/  HFMA2 R11, -RZ, RZ, 1.125, -9232 ;  /* 0x3c80f082ff0b7431 */ /* 0x000fe200000001ff */
[----:B------:R-:W-:Y:S02]  /*0b80*/  MOV R10, 0x3f800000 ;  /* 0x3f800000000a7802 */ /* 0x000fe40000000f00 */
[----:B------:R-:W-:-:S04]  /*0b90*/  IADD3 R16, P3, PT, R2, 0x4, RZ ;  /* 0x0000000402107810 */ /* 0x000fc80007f7e0ff */
[----:B------:R-:W-:Y:S01]  /*0ba0*/  IADD3.X R17, PT, PT, RZ, R5, RZ, P3, !PT ;  /* 0x00000005ff117210 */ /* 0x000fe20001ffe4ff */
[C---:B--2---:R-:W-:Y:S01]  /*0bb0*/  FMUL R8, |R12|.reuse, 2.8853900432586669922 ;  /* 0x4038aa3b0c087820 */ /* 0x044fe20000400200 */
[C---:B------:R-:W-:Y:S01]  /*0bc0*/  FMUL R0, R12.reuse, R12 ;  /* 0x0000000c0c007220 */ /* 0x040fe20000400000 */
[C---:B------:R-:W-:Y:S02]  /*0bd0*/  FSETP.GE.AND P2, PT, |R12|.reuse, 0.60000002384185791016, PT ;  /* 0x3f19999a0c00780b */ /* 0x040fe40003f46200 */
[----:B------:R-:W-:Y:S01]  /*0be0*/  FSETP.GE.AND P1, PT, |R12|, 9.010913848876953125, PT ;  /* 0x41102cb40c00780b */ /* 0x000fe20003f26200 */
[C---:B------:R-:W-:Y:S01]  /*0bf0*/  FFMA R15, R0.reuse, R11, -0.052303962409496307373 ;  /* 0xbd563cae000f7423 */ /* 0x040fe2000000000b */
[----:B------:R-:W0:Y:S03]  /*0c00*/  MUFU.EX2 R8, R8 ;  /* 0x0000000800087308 */ /* 0x000e260000000800 */
[----:B------:R-:W-:-:S04]  /*0c10*/  FFMA R15, R0, R15, 0.1331529766321182251 ;  /* 0x3e085941000f7423 */ /* 0x000fc8000000000f */
[----:B------:R-:W-:-:S04]  /*0c20*/  FFMA R15, R0, R15, -0.33332768082618713379 ;  /* 0xbeaaa9ed000f7423 */ /* 0x000fc8000000000f */
[----:B------:R-:W-:Y:S01]  /*0c30*/  FFMA R15, R0, R15, RZ ;  /* 0x0000000f000f7223 */ /* 0x000fe200000000ff */
[----:B0-----:R-:W-:Y:S01]  /*0c40*/  FADD R9, R8, 1 ;  /* 0x3f80000008097421 */ /* 0x001fe20000000000 */
[----:B------:R-:W-:-:S05]  /*0c50*/  LOP3.LUT R8, R16, 0xfffffffc, RZ, 0xc0, !PT ;  /* 0xfffffffc10087812 */ /* 0x000fca00078ec0ff */
[----:B------:R-:W0:Y:S02]  /*0c60*/  MUFU.RCP R9, R9 ;  /* 0x0000000900097308 */ /* 0x000e240000001000 */
[----:B0-----:R-:W-:Y:S01]  /*0c70*/  FFMA R13, R9, -2, R10 ;  /* 0xc0000000090d7823 */ /* 0x001fe2000000000a */
[----:B------:R-:W-:-:S04]  /*0c80*/  LOP3.LUT R9, R17, 0x3, RZ, 0xc0, !PT ;  /* 0x0000000311097812 */ /* 0x000fc800078ec0ff */
[----:B------:R-:W-:Y:S02]  /*0c90*/  FSEL R13, R13, 1, !P1 ;  /* 0x3f8000000d0d7808 */ /* 0x000fe40004800000 */
[----:B------:R-:W-:Y:S02]  /*0ca0*/  IADD3 R8, P1, PT, R8, UR4, RZ ;  /* 0x0000000408087c10 */ /* 0x000fe4000ff3e0ff */
[--C-:B------:R-:W-:Y:S01]  /*0cb0*/  LOP3.LUT R13, R13, 0x80000000, R12.reuse, 0xb8, !PT ;  /* 0x800000000d0d7812 */ /* 0x100fe200078eb80c */
[----:B------:R-:W-:Y:S01]  /*0cc0*/  @!P2 FFMA R13, R12, R15, R12 ;  /* 0x0000000f0c0da223 */ /* 0x000fe2000000000c */
[----:B------:R-:W-:-:S04]  /*0cd0*/  IADD3.X R9, PT, PT, R9, UR5, RZ, P1, !PT ;  /* 0x0000000509097c10 */ /* 0x000fc80008ffe4ff */
[----:B------:R0:W-:Y:S04]  /*0ce0*/  STG.E desc[UR6][R6.64], R13 ;  /* 0x0000000d06007986 */ /* 0x0001e8000c101906 */
[----:B------:R-:W2:Y:S01]  /*0cf0*/  LDG.E R12, desc[UR6][R8.64] ;  /* 0x00000006080c7981 */ /* 0x000ea2000c1e1900 */
[----:B------:R-:W-:-:S04]  /*0d00*/  IADD3 R18, P3, PT, R2, 0x8, RZ ;  /* 0x0000000802127810 */ /* 0x000fc80007f7e0ff */
[----:B0-----:R-:W-:Y:S02]  /*0d10*/  IADD3.X R7, PT, PT, RZ, R5, RZ, P3, !PT ;  /* 0x00000005ff077210 */ /* 0x001fe40001ffe4ff */
[----:B------:R-:W-:Y:S02]  /*0d20*/  LOP3.LUT R6, R18, 0xfffffffc, RZ, 0xc0, !PT ;  /* 0xfffffffc12067812 */ /* 0x000fe400078ec0ff */
[----:B------:R-:W-:Y:S01]  /*0d30*/  LOP3.LUT R7, R7, 0x3, RZ, 0xc0, !PT ;  /* 0x0000000307077812 */ /* 0x000fe200078ec0ff */
        /* <DEDUP_REMOVED lines=9> */
[----:B0-----:R-:W-:-:S04]  /*0dd0*/  FADD R16, R15, 1 ;  /* 0x3f8000000f107421 */ /* 0x001fc80000000000 */
[----:B------:R-:W0:Y:S02]  /*0de0*/  MUFU.RCP R17, R16 ;  /* 0x0000001000117308 */ /* 0x000e240000001000 */
[----:B0-----:R-:W-:-:S05]  /*0df0*/  FFMA R17, R17, -2, R10 ;  /* 0xc000000011117823 */ /* 0x001fca000000000a */
        /* <DEDUP_REMOVED lines=8> */
[----:B0-----:R-:W-:-:S04]  /*0e80*/  IADD3.X R8, PT, PT, RZ, R5, RZ, P3, !PT ;  /* 0x00000005ff087210 */ /* 0x001fc80001ffe4ff */
        /* <DEDUP_REMOVED lines=21> */
[----:B------:R-:W-:Y:S01]  /*0fe0*/  IADD3 R3, PT, PT, R3, 0x4, RZ ;  /* 0x0000000403037810 */ /* 0x000fe20007ffe0ff */
[C---:B--2---:R-:W-:Y:S01]  /*0ff0*/  FMUL R8, |R2|.reuse, 2.8853900432586669922 ;  /* 0x4038aa3b02087820 */ /* 0x044fe20000400200 */
[C---:B------:R-:W-:Y:S01]  /*1000*/  FMUL R15, R2.reuse, R2 ;  /* 0x00000002020f7220 */ /* 0x040fe20000400000 */
[C---:B------:R-:W-:Y:S02]  /*1010*/  FSETP.GE.AND P2, PT, |R2|.reuse, 0.60000002384185791016, PT ;  /* 0x3f19999a0200780b */ /* 0x040fe40003f46200 */
[----:B------:R-:W-:Y:S01]  /*1020*/  FSETP.GE.AND P1, PT, |R2|, 9.010913848876953125, PT ;  /* 0x41102cb40200780b */ /* 0x000fe20003f26200 */
[C---:B------:R-:W-:Y:S01]  /*1030*/  FFMA R0, R15.reuse, R11, -0.052303962409496307373 ;  /* 0xbd563cae0f007423 */ /* 0x040fe2000000000b */
[----:B------:R-:W1:Y:S03]  /*1040*/  MUFU.EX2 R8, R8 ;  /* 0x0000000800087308 */ /* 0x000e660000000800 */
[----:B------:R-:W-:-:S04]  /*1050*/  FFMA R0, R15, R0, 0.1331529766321182251 ;  /* 0x3e0859410f007423 */ /* 0x000fc80000000000 */
[----:B------:R-:W-:-:S04]  /*1060*/  FFMA R0, R15, R0, -0.33332768082618713379 ;  /* 0xbeaaa9ed0f007423 */ /* 0x000fc80000000000 */
[----:B------:R-:W-:Y:S01]  /*1070*/  FFMA R15, R15, R0, RZ ;  /* 0x000000000f0f7223 */ /* 0x000fe200000000ff */
[----:B-1----:R-:W-:Y:S01]  /*1080*/  FADD R9, R8, 1 ;  /* 0x3f80000008097421 */ /* 0x002fe20000000000 */
[----:B------:R-:W-:-:S05]  /*1090*/  HFMA2 R8, -RZ, RZ, 0, 0 ;  /* 0x00000000ff087431 */ /* 0x000fca00000001ff */
[----:B------:R-:W1:Y:S02]  /*10a0*/  MUFU.RCP R9, R9 ;  /* 0x0000000900097308 */ /* 0x000e640000001000 */
[----:B-1----:R-:W-:-:S05]  /*10b0*/  FFMA R10, R9, -2, R10 ;  /* 0xc0000000090a7823 */ /* 0x002fca000000000a */
[----:B0-----:R-:W-:-:S04]  /*10c0*/  FSEL R5, R10, 1, !P1 ;  /* 0x3f8000000a057808 */ /* 0x001fc80004800000 */
[--C-:B------:R-:W-:Y:S01]  /*10d0*/  LOP3.LUT R5, R5, 0x80000000, R2.reuse, 0xb8, !PT ;  /* 0x8000000005057812 */ /* 0x100fe200078eb802 */
[----:B------:R-:W-:-:S05]  /*10e0*/  @!P2 FFMA R5, R2, R15, R2 ;  /* 0x0000000f0205a223 */ /* 0x000fca0000000002 */
[----:B------:R0:W-:Y:S02]  /*10f0*/  STG.E desc[UR6][R12.64], R5 ;  /* 0x000000050c007986 */ /* 0x0001e4000c101906 */
.L_x_44:
[----:B------:R-:W-:Y:S05]  /*1100*/  @!P0 EXIT ;  /* 0x000000000000894d */ /* 0x000fea0003800000 */
[----:B------:R-:W-:Y:S02]  /*1110*/  ISETP.NE.U32.AND P1, PT, R14, 0x1, PT ;  /* 0x000000010e00780c */ /* 0x000fe40003f25070 */
[----:B------:R-:W-:Y:S02]  /*1120*/  LOP3.LUT R4, R4, 0x1, RZ, 0xc0, !PT ;  /* 0x0000000104047812 */ /* 0x000fe400078ec0ff */
[----:B------:R-:W-:Y:S02]  /*1130*/  ISETP.NE.AND.EX P1, PT, RZ, RZ, PT, P1 ;  /* 0x000000ffff00720c */ /* 0x000fe40003f25310 */
[----:B------:R-:W-:-:S04]  /*1140*/  ISETP.NE.U32.AND P0, PT, R4, 0x1, PT ;  /* 0x000000010400780c */ /* 0x000fc80003f05070 */
[----:B------:R-:W-:-:S07]  /*1150*/  ISETP.NE.U32.AND.EX P0, PT, RZ, RZ, PT, P0 ;  /* 0x000000ffff00720c */ /* 0x000fce0003f05100 */
[----:B------:R-:W-:Y:S06]  /*1160*/  @!P1 BRA `(.L_x_45) ;  /* 0x0000000000c49947 */ /* 0x000fec0003800000 */
[----:B------:R-:W2:Y:S01]  /*1170*/  LDCU.64 UR4, c[0x0][0x380] ;  /* 0x00007000ff0477ac */ /* 0x000ea20008000a00 */
[C---:B------:R-:W-:Y:S02]  /*1180*/  SHF.L.U32 R9, R3.reuse, 0x2, RZ ;  /* 0x0000000203097819 */ /* 0x040fe400000006ff */
[----:B------:R-:W-:Y:S02]  /*1190*/  SHF.L.U64.HI R10, R3, 0x2, R8 ;  /* 0x00000002030a7819 */ /* 0x000fe40000010208 */
[----:B--2---:R-:W-:-:S04]  /*11a0*/  IADD3 R4, P1, PT, R9, UR4, RZ ;  /* 0x0000000409047c10 */ /* 0x004fc8000ff3e0ff */
[----:B0-----:R-:W-:-:S05]  /*11b0*/  IADD3.X R5, PT, PT, R10, UR5, RZ, P1, !PT ;  /* 0x000000050a057c10 */ /* 0x001fca0008ffe4ff */
[----:B------:R-:W1:Y:S01]  /*11c0*/  LDG.E R8, desc[UR6][R4.64] ;  /* 0x0000000604087981 */ /* 0x000e62000c1e1900 */
[----:B------:R-:W-:Y:S01]  /*11d0*/  MOV R12, 0x3c80f082 ;  /* 0x3c80f082000c7802 */ /* 0x000fe20000000f00 */
[----:B------:R-:W-:Y:S01]  /*11e0*/  HFMA2 R2, -RZ, RZ, 1.875, 0 ;  /* 0x3f800000ff027431 */ /* 0x000fe200000001ff */
[----:B------:R-:W-:-:S04]  /*11f0*/  IADD3 R13, P3, PT, R9, 0x4, RZ ;  /* 0x00000004090d7810 */ /* 0x000fc80007f7e0ff */
[----:B------:R-:W-:Y:S02]  /*1200*/  LOP3.LUT R13, R13, 0xfffffffc, RZ, 0xc0, !PT ;  /* 0xfffffffc0d0d7812 */ /* 0x000fe400078ec0ff */
[----:B------:R-:W-:-:S04]  /*1210*/  IADD3.X R10, PT, PT, RZ, R10, RZ, P3, !PT ;  /* 0x0000000aff0a7210 */ /* 0x000fc80001ffe4ff */
[----:B------:R-:W-:Y:S01]  /*1220*/  LOP3.LUT R10, R10, 0x3, RZ, 0xc0, !PT ;  /* 0x000000030a0a7812 */ /* 0x000fe200078ec0ff */
[C---:B-1----:R-:W-:Y:S01]  /*1230*/  FMUL R6, |R8|.reuse, 2.8853900432586669922 ;  /* 0x4038aa3b08067820 */ /* 0x042fe20000400200 */
        /* <DEDUP_REMOVED lines=8> */
[----:B0-----:R-:W-:-:S06]  /*12c0*/  FADD R7, R6, 1 ;  /* 0x3f80000006077421 */ /* 0x001fcc0000000000 */
        /* <DEDUP_REMOVED lines=19> */
[----:B-1----:R-:W-:-:S06]  /*1400*/  FADD R11, R10, 1 ;  /* 0x3f8000000a0b7421 */ /* 0x002fcc0000000000 */
[----:B------:R-:W1:Y:S02]  /*1410*/  MUFU.RCP R11, R11 ;  /* 0x0000000b000b7308 */ /* 0x000e640000001000 */
[----:B-1----:R-:W-:-:S05]  /*1420*/  FFMA R2, R11, -2, R2 ;  /* 0xc00000000b027823 */ /* 0x002fca0000000002 */
[----:B0-----:R-:W-:-:S04]  /*1430*/  FSEL R5, R2, 1, !P1 ;  /* 0x3f80000002057808 */ /* 0x001fc80004800000 */
[--C-:B------:R-:W-:Y:S01]  /*1440*/  LOP3.LUT R5, R5, 0x80000000, R8.reuse, 0xb8, !PT ;  /* 0x8000000005057812 */ /* 0x100fe200078eb808 */
[----:B------:R-:W-:Y:S01]  /*1450*/  @!P2 FFMA R5, R8, R13, R8 ;  /* 0x0000000d0805a223 */ /* 0x000fe20000000008 */
[----:B------:R-:W-:-:S04]  /*1460*/  MOV R8, RZ ;  /* 0x000000ff00087202 */ /* 0x000fc80000000f00 */
[----:B------:R2:W-:Y:S03]  /*1470*/  STG.E desc[UR6][R6.64], R5 ;  /* 0x0000000506007986 */ /* 0x0005e6000c101906 */
.L_x_45:
[----:B------:R-:W-:Y:S05]  /*1480*/  @P0 EXIT ;  /* 0x000000000000094d */ /* 0x000fea0003800000 */
[----:B0-2---:R-:W0:Y:S02]  /*1490*/  LDC.64 R4, c[0x0][0x380] ;  /* 0x0000e000ff047b82 */ /* 0x005e240000000a00 */
[----:B0-----:R-:W-:-:S04]  /*14a0*/  LEA R2, P0, R3, R4, 0x2 ;  /* 0x0000000403027211 */ /* 0x001fc800078010ff */
[----:B------:R-:W-:-:S05]  /*14b0*/  LEA.HI.X R3, R3, R5, R8, 0x2, P0 ;  /* 0x0000000503037211 */ /* 0x000fca00000f1408 */
[----:B------:R-:W2:Y:S01]  /*14c0*/  LDG.E R4, desc[UR6][R2.64] ;  /* 0x0000000602047981 */ /* 0x000ea2000c1e1900 */
[----:B------:R-:W-:Y:S01]  /*14d0*/  HFMA2 R8, -RZ, RZ, 1.125, -9232 ;  /* 0x3c80f082ff087431 */ /* 0x000fe200000001ff */
[----:B-1----:R-:W-:Y:S01]  /*14e0*/  MOV R6, 0x3f800000 ;  /* 0x3f80000000067802 */ /* 0x002fe20000000f00 */
[C---:B--2---:R-:W-:Y:S01]  /*14f0*/  FMUL R0, |R4|.reuse, 2.8853900432586669922 ;  /* 0x4038aa3b04007820 */ /* 0x044fe20000400200 */
[C---:B------:R-:W-:Y:S01]  /*1500*/  FMUL R9, R4.reuse, R4 ;  /* 0x0000000404097220 */ /* 0x040fe20000400000 */
[C---:B------:R-:W-:Y:S02]  /*1510*/  FSETP.GE.AND P1, PT, |R4|.reuse, 0.60000002384185791016, PT ;  /* 0x3f19999a0400780b */ /* 0x040fe40003f26200 */
[----:B------:R-:W-:Y:S01]  /*1520*/  FSETP.GE.AND P0, PT, |R4|, 9.010913848876953125, PT ;  /* 0x41102cb40400780b */ /* 0x000fe20003f06200 */
[C---:B------:R-:W-:Y:S01]  /*1530*/  FFMA R8, R9.reuse, R8, -0.052303962409496307373 ;  /* 0xbd563cae09087423 */ /* 0x040fe20000000008 */
[----:B------:R-:W0:Y:S03]  /*1540*/  MUFU.EX2 R0, R0 ;  /* 0x0000000000007308 */ /* 0x000e260000000800 */
[----:B------:R-:W-:Y:S01]  /*1550*/  FFMA R8, R9, R8, 0.1331529766321182251 ;  /* 0x3e08594109087423 */ /* 0x000fe20000000008 */
[----:B0-----:R-:W-:-:S03]  /*1560*/  FADD R5, R0, 1 ;  /* 0x3f80000000057421 */ /* 0x001fc60000000000 */
[----:B------:R-:W-:-:S04]  /*1570*/  FFMA R0, R9, R8, -0.33332768082618713379 ;  /* 0xbeaaa9ed09007423 */ /* 0x000fc80000000008 */
[----:B------:R-:W-:Y:S01]  /*1580*/  FFMA R9, R9, R0, RZ ;  /* 0x0000000009097223 */ /* 0x000fe200000000ff */
[----:B------:R-:W0:Y:S02]  /*1590*/  MUFU.RCP R5, R5 ;  /* 0x0000000500057308 */ /* 0x000e240000001000 */
[----:B0-----:R-:W-:-:S05]  /*15a0*/  FFMA R6, R5, -2, R6 ;  /* 0xc000000005067823 */ /* 0x001fca0000000006 */
[----:B------:R-:W-:-:S04]  /*15b0*/  FSEL R7, R6, 1, !P0 ;  /* 0x3f80000006077808 */ /* 0x000fc80004000000 */
[--C-:B------:R-:W-:Y:S01]  /*15c0*/  LOP3.LUT R7, R7, 0x80000000, R4.reuse, 0xb8, !PT ;  /* 0x8000000007077812 */ /* 0x100fe200078eb804 */
[----:B------:R-:W-:-:S05]  /*15d0*/  @!P1 FFMA R7, R4, R9, R4 ;  /* 0x0000000904079223 */ /* 0x000fca0000000004 */
[----:B------:R-:W-:Y:S01]  /*15e0*/  STG.E desc[UR6][R2.64], R7 ;  /* 0x0000000702007986 */ /* 0x000fe2000c101906 */
[----:B------:R-:W-:Y:S05]  /*15f0*/  EXIT ;  /* 0x000000000000794d */ /* 0x000fea0003800000 */
.L_x_46:
        /* <DEDUP_REMOVED lines=16> */
.L_x_52:


//--------------------- .nv.shared.reserved.0     --------------------------
	.section	.nv.shared.reserved.0,"aw",@nobits
	.weak		__nv_reservedSMEM_offset_0_alias
	.size		__nv_reservedSMEM_offset_0_alias, 0, 64
	.other		__nv_reservedSMEM_offset_0_alias,@"STO_CUDA_RESERVED_SHARED STV_DEFAULT"
__nv_reservedSMEM_offset_0_alias:
	.zero		0
	.zero		64


//--------------------- .nv.constant0._Z12kernel_scalePfffm --------------------------
	.section	.nv.constant0._Z12kernel_scalePfffm,"a",@progbits
	.sectionflags	@""
	.align	4
.nv.constant0._Z12kernel_scalePfffm:
	.zero		920


//--------------------- .nv.constant0._Z9kernel_L2PKfPfim --------------------------
	.section	.nv.constant0._Z9kernel_L2PKfPfim,"a",@progbits
	.sectionflags	@""
	.align	4
.nv.constant0._Z9kernel_L2PKfPfim:
	.zero		928


//--------------------- .nv.constant0._Z11kernel_fillPffm --------------------------
	.section	.nv.constant0._Z11kernel_fillPffm,"a",@progbits
	.sectionflags	@""
	.align	4
.nv.constant0._Z11kernel_fillPffm:
	.zero		920


//--------------------- .nv.constant0._Z10kernel_absPfm --------------------------
	.section	.nv.constant0._Z10kernel_absPfm,"a",@progbits
	.sectionflags	@""
	.align	4
.nv.constant0._Z10kernel_absPfm:
	.zero		912


//--------------------- .nv.constant0._Z11kernel_tanhPfm --------------------------
	.section	.nv.constant0._Z11kernel_tanhPfm,"a",@progbits
	.sectionflags	@""
	.align	4
.nv.constant0._Z11kernel_tanhPfm:
	.zero		912


//--------------------- SYMBOLS --------------------------

	.type		.nv.reservedSmem.offset0,@object
	.size		.nv.reservedSmem.offset0,0x4
